// auto-generated by cutlass_sweep.gemm — config: {"arch": "sm_90", "cluster_m": 1, "cluster_n": 1, "dtype": "fp32", "dtype_b": "fp32", "layout": "nt", "stages": 5, "tile_k": 32, "tile_m": 128, "tile_n": 128}
#include "cutlass/cutlass.h"
#include "cutlass/gemm/collective/collective_builder.hpp"
#include "cutlass/gemm/device/gemm_universal_adapter.h"
#include "cutlass/gemm/kernel/gemm_universal.hpp"
#include "cutlass/epilogue/collective/collective_builder.hpp"

using ElemA = float;
using ElemB = float;
using ElemCD = float;
using Acc  = float;
using TileShape    = cute::Shape<cute::_128, cute::_128, cute::_32>;
using ClusterShape = cute::Shape<cute::_1, cute::_1, cute::_1>;

using CollectiveEpilogue = typename cutlass::epilogue::collective::CollectiveBuilder<
    cutlass::arch::Sm90, cutlass::arch::OpClassTensorOp,
    TileShape, ClusterShape,
    cutlass::epilogue::collective::EpilogueTileAuto,
    Acc, Acc,
    ElemCD, cutlass::layout::RowMajor, 128 / cutlass::sizeof_bits<ElemCD>::value,
    ElemCD, cutlass::layout::RowMajor, 128 / cutlass::sizeof_bits<ElemCD>::value,
    cutlass::epilogue::collective::EpilogueScheduleAuto
  >::CollectiveOp;

using CollectiveMainloop = typename cutlass::gemm::collective::CollectiveBuilder<
    cutlass::arch::Sm90, cutlass::arch::OpClassTensorOp,
    ElemA, cutlass::layout::RowMajor, 128 / cutlass::sizeof_bits<ElemA>::value,
    ElemB, cutlass::layout::ColumnMajor, 128 / cutlass::sizeof_bits<ElemB>::value,
    Acc,
    TileShape, ClusterShape,
    cutlass::gemm::collective::StageCount<5>,
    cutlass::gemm::collective::KernelScheduleAuto
  >::CollectiveOp;

using GemmKernel = cutlass::gemm::kernel::GemmUniversal<
    cute::Shape<int,int,int,int>,
    CollectiveMainloop,
    CollectiveEpilogue
>;
using Gemm = cutlass::gemm::device::GemmUniversalAdapter<GemmKernel>;

// Force the device kernel symbol into the cubin without needing a host main.
auto* _anchor = &cutlass::device_kernel<GemmKernel>;


// ===== COMPILED SASS (sm_90a) =====

	.target	sm_90a

	.elftype	@"ET_EXEC"


//--------------------- .note.nv.tkinfo           --------------------------
	.section	.note.nv.tkinfo,"",@"SHT_NOTE"
	.sectionflags	@"SHF_NOTE_NV_TKINFO"
	.tkinfo
        /*0018*/ 	.word	0x00000002
        /*0030*/ 	.string	""
        /*0030*/ 	.string	"ptxas"
        /*0030*/ 	.string	"Cuda compilation tools, release 13.0, V13.0.88"
        /*0030*/ 	.string	"Build cuda_13.0.r13.0/compiler.36424714_0"
        /*0030*/ 	.string	"-arch sm_90a -m 64 "



//--------------------- .note.nv.cuinfo           --------------------------
	.section	.note.nv.cuinfo,"",@"SHT_NOTE"
	.sectionflags	@"SHF_NOTE_NV_CUINFO"
        /*0018*/ 	.short	0x0002
        /*001a*/ 	.short	0x005a
        /*001c*/ 	.short	0x0082
	.zero		2


//--------------------- .nv.info                  --------------------------
	.section	.nv.info,"",@"SHT_CUDA_INFO"
	.align	4


	//----- nvinfo : EIATTR_REGCOUNT
	.align		4
        /*0000*/ 	.byte	0x04, 0x2f
        /*0002*/ 	.short	(.L_15 - .L_14)
	.align		4
.L_14:
        /*0004*/ 	.word	index@(_ZN7cutlass13device_kernelINS_4gemm6kernel13GemmUniversalIN4cute5tupleIJiiiiEEENS1_10collective13CollectiveMmaINS1_34MainloopSm90TmaGmmaWarpSpecializedILi5ENS5_IJNS4_1CILi1EEESB_SB_EEENS1_35KernelTmaWarpSpecializedCooperativeEEENS5_IJNSA_ILi128EEESF_NSA_ILi32EEEEEEfNS5_IJlSB_lEEEfSI_NS4_8TiledMMAINS4_8MMA_AtomIJNS4_4SM904GMMA30MMA_64x128x8_F32TF32TF32_SS_TNILNSM_7ScaleInE1ELSO_1EEEEEENS4_6LayoutINS5_IJNSA_ILi2EEESB_SB_EEENS5_IJSB_NSA_ILi0EEESU_EEEEENS5_IJNS4_10UnderscoreESX_SX_EEEEENS4_13SM90_TMA_LOADENS4_14ComposedLayoutINS4_7SwizzleILi3ELi4ELi3EEENS4_18smem_ptr_flag_bitsILi32EEENSR_INS5_IJNSA_ILi8EEESG_EEENS5_IJSG_SB_EEEEEEEvNS4_8identityES10_S1A_vS1B_EENS_8epilogue10collective6detail29Sm90TmaWarpSpecializedAdapterINS1E_15DefaultEpilogueIfSI_SI_NS1D_6thread17LinearCombinationIfLi1EffLNS1I_9ScaleType4KindE0ELNS_15FloatRoundStyleE2EfEENS1_15EpilogueDefaultEEEEEvvEEEEvNT_6ParamsE)
        /*0008*/ 	.word	0x000000a8


	//----- nvinfo : EIATTR_FRAME_SIZE
	.align		4
.L_15:
        /*000c*/ 	.byte	0x04, 0x11
        /*000e*/ 	.short	(.L_17 - .L_16)
	.align		4
.L_16:
        /*0010*/ 	.word	index@(_ZN7cutlass13device_kernelINS_4gemm6kernel13GemmUniversalIN4cute5tupleIJiiiiEEENS1_10collective13CollectiveMmaINS1_34MainloopSm90TmaGmmaWarpSpecializedILi5ENS5_IJNS4_1CILi1EEESB_SB_EEENS1_35KernelTmaWarpSpecializedCooperativeEEENS5_IJNSA_ILi128EEESF_NSA_ILi32EEEEEEfNS5_IJlSB_lEEEfSI_NS4_8TiledMMAINS4_8MMA_AtomIJNS4_4SM904GMMA30MMA_64x128x8_F32TF32TF32_SS_TNILNSM_7ScaleInE1ELSO_1EEEEEENS4_6LayoutINS5_IJNSA_ILi2EEESB_SB_EEENS5_IJSB_NSA_ILi0EEESU_EEEEENS5_IJNS4_10UnderscoreESX_SX_EEEEENS4_13SM90_TMA_LOADENS4_14ComposedLayoutINS4_7SwizzleILi3ELi4ELi3EEENS4_18smem_ptr_flag_bitsILi32EEENSR_INS5_IJNSA_ILi8EEESG_EEENS5_IJSG_SB_EEEEEEEvNS4_8identityES10_S1A_vS1B_EENS_8epilogue10collective6detail29Sm90TmaWarpSpecializedAdapterINS1E_15DefaultEpilogueIfSI_SI_NS1D_6thread17LinearCombinationIfLi1EffLNS1I_9ScaleType4KindE0ELNS_15FloatRoundStyleE2EfEENS1_15EpilogueDefaultEEEEEvvEEEEvNT_6ParamsE)
        /*0014*/ 	.word	0x00000000


	//----- nvinfo : EIATTR_MIN_STACK_SIZE
	.align		4
.L_17:
        /*0018*/ 	.byte	0x04, 0x12
        /*001a*/ 	.short	(.L_19 - .L_18)
	.align		4
.L_18:
        /*001c*/ 	.word	index@(_ZN7cutlass13device_kernelINS_4gemm6kernel13GemmUniversalIN4cute5tupleIJiiiiEEENS1_10collective13CollectiveMmaINS1_34MainloopSm90TmaGmmaWarpSpecializedILi5ENS5_IJNS4_1CILi1EEESB_SB_EEENS1_35KernelTmaWarpSpecializedCooperativeEEENS5_IJNSA_ILi128EEESF_NSA_ILi32EEEEEEfNS5_IJlSB_lEEEfSI_NS4_8TiledMMAINS4_8MMA_AtomIJNS4_4SM904GMMA30MMA_64x128x8_F32TF32TF32_SS_TNILNSM_7ScaleInE1ELSO_1EEEEEENS4_6LayoutINS5_IJNSA_ILi2EEESB_SB_EEENS5_IJSB_NSA_ILi0EEESU_EEEEENS5_IJNS4_10UnderscoreESX_SX_EEEEENS4_13SM90_TMA_LOADENS4_14ComposedLayoutINS4_7SwizzleILi3ELi4ELi3EEENS4_18smem_ptr_flag_bitsILi32EEENSR_INS5_IJNSA_ILi8EEESG_EEENS5_IJSG_SB_EEEEEEEvNS4_8identityES10_S1A_vS1B_EENS_8epilogue10collective6detail29Sm90TmaWarpSpecializedAdapterINS1E_15DefaultEpilogueIfSI_SI_NS1D_6thread17LinearCombinationIfLi1EffLNS1I_9ScaleType4KindE0ELNS_15FloatRoundStyleE2EfEENS1_15EpilogueDefaultEEEEEvvEEEEvNT_6ParamsE)
        /*0020*/ 	.word	0x00000000
.L_19:


//--------------------- .nv.compat                --------------------------
	.section	.nv.compat,"",@"SHT_CUDA_COMPAT_INFO"
	.align	4
        /*0000*/ 	.byte	0x02, 0x09, 0x01, 0x00, 0x02, 0x02, 0x04, 0x00, 0x02, 0x05, 0x05, 0x00, 0x03, 0x07, 0x01, 0x01
        /*0010*/ 	.byte	0x02, 0x03, 0x01, 0x00, 0x02, 0x06, 0x01, 0x00, 0x04, 0x0b, 0x08, 0x00, 0x00, 0x00, 0x00, 0x00
        /*0020*/ 	.byte	0x00, 0x00, 0x00, 0x00


//--------------------- .nv.info._ZN7cutlass13device_kernelINS_4gemm6kernel13GemmUniversalIN4cute5tupleIJiiiiEEENS1_10collective13CollectiveMmaINS1_34MainloopSm90TmaGmmaWarpSpecializedILi5ENS5_IJNS4_1CILi1EEESB_SB_EEENS1_35KernelTmaWarpSpecializedCooperativeEEENS5_IJNSA_ILi128EEESF_NSA_ILi32EEEEEEfNS5_IJlSB_lEEEfSI_NS4_8TiledMMAINS4_8MMA_AtomIJNS4_4SM904GMMA30MMA_64x128x8_F32TF32TF32_SS_TNILNSM_7ScaleInE1ELSO_1EEEEEENS4_6LayoutINS5_IJNSA_ILi2EEESB_SB_EEENS5_IJSB_NSA_ILi0EEESU_EEEEENS5_IJNS4_10UnderscoreESX_SX_EEEEENS4_13SM90_TMA_LOADENS4_14ComposedLayoutINS4_7SwizzleILi3ELi4ELi3EEENS4_18smem_ptr_flag_bitsILi32EEENSR_INS5_IJNSA_ILi8EEESG_EEENS5_IJSG_SB_EEEEEEEvNS4_8identityES10_S1A_vS1B_EENS_8epilogue10collective6detail29Sm90TmaWarpSpecializedAdapterINS1E_15DefaultEpilogueIfSI_SI_NS1D_6thread17LinearCombinationIfLi1EffLNS1I_9ScaleType4KindE0ELNS_15FloatRoundStyleE2EfEENS1_15EpilogueDefaultEEEEEvvEEEEvNT_6ParamsE --------------------------
	.section	.nv.info._ZN7cutlass13device_kernelINS_4gemm6kernel13GemmUniversalIN4cute5tupleIJiiiiEEENS1_10collective13CollectiveMmaINS1_34MainloopSm90TmaGmmaWarpSpecializedILi5ENS5_IJNS4_1CILi1EEESB_SB_EEENS1_35KernelTmaWarpSpecializedCooperativeEEENS5_IJNSA_ILi128EEESF_NSA_ILi32EEEEEEfNS5_IJlSB_lEEEfSI_NS4_8TiledMMAINS4_8MMA_AtomIJNS4_4SM904GMMA30MMA_64x128x8_F32TF32TF32_SS_TNILNSM_7ScaleInE1ELSO_1EEEEEENS4_6LayoutINS5_IJNSA_ILi2EEESB_SB_EEENS5_IJSB_NSA_ILi0EEESU_EEEEENS5_IJNS4_10UnderscoreESX_SX_EEEEENS4_13SM90_TMA_LOADENS4_14ComposedLayoutINS4_7SwizzleILi3ELi4ELi3EEENS4_18smem_ptr_flag_bitsILi32EEENSR_INS5_IJNSA_ILi8EEESG_EEENS5_IJSG_SB_EEEEEEEvNS4_8identityES10_S1A_vS1B_EENS_8epilogue10collective6detail29Sm90TmaWarpSpecializedAdapterINS1E_15DefaultEpilogueIfSI_SI_NS1D_6thread17LinearCombinationIfLi1EffLNS1I_9ScaleType4KindE0ELNS_15FloatRoundStyleE2EfEENS1_15EpilogueDefaultEEEEEvvEEEEvNT_6ParamsE,"",@"SHT_CUDA_INFO"
	.sectionflags	@""
	.align	4


	//----- nvinfo : EIATTR_CUDA_API_VERSION
	.align		4
        /*0000*/ 	.byte	0x04, 0x37
        /*0002*/ 	.short	(.L_21 - .L_20)
.L_20:
        /*0004*/ 	.word	0x00000082


	//----- nvinfo : EIATTR_KPARAM_INFO
	.align		4
.L_21:
        /*0008*/ 	.byte	0x04, 0x17
        /*000a*/ 	.short	(.L_23 - .L_22)
.L_22:
        /*000c*/ 	.word	0x00000000
        /*0010*/ 	.short	0x0000
        /*0012*/ 	.short	0x0070
        /*0014*/ 	.byte	0x00, 0xf0, 0x01, 0x10


	//----- nvinfo : EIATTR_SPARSE_MMA_MASK
	.align		4
.L_23:
        /*0018*/ 	.byte	0x03, 0x50
        /*001a*/ 	.short	0x0000


	//----- nvinfo : EIATTR_MAXREG_COUNT
	.align		4
        /*001c*/ 	.byte	0x03, 0x1b
        /*001e*/ 	.short	0x00a8


	//----- nvinfo : EIATTR_NUM_BARRIERS
	.align		4
        /*0020*/ 	.byte	0x02, 0x4c
        /*0022*/ 	.byte	0x01
	.zero		1


	//----- nvinfo : EIATTR_EXTERNS
	.align		4
        /*0024*/ 	.byte	0x04, 0x0f
        /*0026*/ 	.short	(.L_25 - .L_24)


	//   ....[0]....
	.align		4
.L_24:
        /*0028*/ 	.word	index@(__assertfail)


	//----- nvinfo : EIATTR_MERCURY_ISA_VERSION
	.align		4
.L_25:
        /*002c*/ 	.byte	0x03, 0x5f
        /*002e*/ 	.short	0x0101


	//----- nvinfo : EIATTR_INT_WARP_WIDE_INSTR_OFFSETS
	.align		4
        /*0030*/ 	.byte	0x04, 0x31
        /*0032*/ 	.short	(.L_27 - .L_26)


	//   ....[0]....
.L_26:
        /*0034*/ 	.word	0x00000410


	//   ....[1]....
        /*0038*/ 	.word	0x00000420


	//   ....[2]....
        /*003c*/ 	.word	0x000004e0


	//----- nvinfo : EIATTR_COOP_GROUP_MASK_REGIDS
	.align		4
.L_27:
        /*0040*/ 	.byte	0x04, 0x29
        /*0042*/ 	.short	(.L_29 - .L_28)


	//   ....[0]....
.L_28:
        /*0044*/ 	.word	0xffffffff


	//   ....[1]....
        /*0048*/ 	.word	0xffffffff


	//   ....[2]....
        /*004c*/ 	.word	0xffffffff


	//   ....[3]....
        /*0050*/ 	.word	0xffffffff


	//   ....[4]....
        /*0054*/ 	.word	0xffffffff


	//----- nvinfo : EIATTR_COOP_GROUP_INSTR_OFFSETS
	.align		4
.L_29:
        /*0058*/ 	.byte	0x04, 0x28
        /*005a*/ 	.short	(.L_31 - .L_30)


	//   ....[0]....
.L_30:
        /*005c*/ 	.word	0x00000060


	//   ....[1]....
        /*0060*/ 	.word	0x00000070


	//   ....[2]....
        /*0064*/ 	.word	0x00000130


	//   ....[3]....
        /*0068*/ 	.word	0x000002e0


	//   ....[4]....
        /*006c*/ 	.word	0x000011e0


	//----- nvinfo : EIATTR_REG_RECONFIG
	.align		4
.L_31:
        /*0070*/ 	.byte	0x01, 0x54
	.zero		2


	//----- nvinfo : EIATTR_SYSCALL_OFFSETS
	.align		4
        /*0074*/ 	.byte	0x04, 0x46
        /*0076*/ 	.short	(.L_33 - .L_32)


	//   ....[0]....
.L_32:
        /*0078*/ 	.word	0x000013d0


	//----- nvinfo : EIATTR_MBARRIER_INSTR_OFFSETS
	.align		4
.L_33:
        /*007c*/ 	.byte	0x04, 0x39
        /*007e*/ 	.short	(.L_35 - .L_34)


	//   ....[0]....
.L_34:
        /*0080*/ 	.word	0x00000230
        /*0084*/ 	.word	0x000000ff
        /*0088*/ 	.word	0x00000000
        /*008c*/ 	.short	0x0100
        /*008e*/ 	.byte	0x08
	.zero		1


	//   ....[1]....
        /*0090*/ 	.word	0x00000240
        /*0094*/ 	.word	0x000000ff
        /*0098*/ 	.word	0x00000028
        /*009c*/ 	.short	0x0100
        /*009e*/ 	.byte	0x08
	.zero		1


	//   ....[2]....
        /*00a0*/ 	.word	0x00000250
        /*00a4*/ 	.word	0x000000ff
        /*00a8*/ 	.word	0x00000008
        /*00ac*/ 	.short	0x0100
        /*00ae*/ 	.byte	0x08
	.zero		1


	//   ....[3]....
        /*00b0*/ 	.word	0x00000260
        /*00b4*/ 	.word	0x000000ff
        /*00b8*/ 	.word	0x00000030
        /*00bc*/ 	.short	0x0100
        /*00be*/ 	.byte	0x08
	.zero		1


	//   ....[4]....
        /*00c0*/ 	.word	0x00000270
        /*00c4*/ 	.word	0x000000ff
        /*00c8*/ 	.word	0x00000010
        /*00cc*/ 	.short	0x0100
        /*00ce*/ 	.byte	0x08
	.zero		1


	//   ....[5]....
        /*00d0*/ 	.word	0x00000280
        /*00d4*/ 	.word	0x000000ff
        /*00d8*/ 	.word	0x00000038
        /*00dc*/ 	.short	0x0100
        /*00de*/ 	.byte	0x08
	.zero		1


	//   ....[6]....
        /*00e0*/ 	.word	0x00000290
        /*00e4*/ 	.word	0x000000ff
        /*00e8*/ 	.word	0x00000018
        /*00ec*/ 	.short	0x0100
        /*00ee*/ 	.byte	0x08
	.zero		1


	//   ....[7]....
        /*00f0*/ 	.word	0x000002a0
        /*00f4*/ 	.word	0x000000ff
        /*00f8*/ 	.word	0x00000040
        /*00fc*/ 	.short	0x0100
        /*00fe*/ 	.byte	0x08
	.zero		1


	//   ....[8]....
        /*0100*/ 	.word	0x000002b0
        /*0104*/ 	.word	0x000000ff
        /*0108*/ 	.word	0x00000020
        /*010c*/ 	.short	0x0100
        /*010e*/ 	.byte	0x08
	.zero		1


	//   ....[9]....
        /*0110*/ 	.word	0x000002c0
        /*0114*/ 	.word	0x000000ff
        /*0118*/ 	.word	0x00000048
        /*011c*/ 	.short	0x0100
        /*011e*/ 	.byte	0x08
	.zero		1


	//   ....[10]....
        /*0120*/ 	.word	0x00000560
        /*0124*/ 	.word	0x000000ff
        /*0128*/ 	.word	0x00000060
        /*012c*/ 	.short	0x0100
        /*012e*/ 	.byte	0x08
	.zero		1


	//   ....[11]....
        /*0130*/ 	.word	0x000005e0
        /*0134*/ 	.word	0x000000ff
        /*0138*/ 	.word	0x00000068
        /*013c*/ 	.short	0x0100
        /*013e*/ 	.byte	0x08
	.zero		1


	//   ....[12]....
        /*0140*/ 	.word	0x00001450
        /*0144*/ 	.word	0x00000003
        /*0148*/ 	.word	0x00000000
        /*014c*/ 	.short	0x010a
        /*014e*/ 	.byte	0x3f
	.zero		1


	//   ....[13]....
        /*0150*/ 	.word	0x000014b0
        /*0154*/ 	.word	0x00000003
        /*0158*/ 	.word	0x00000000
        /*015c*/ 	.short	0x010a
        /*015e*/ 	.byte	0x3f
	.zero		1


	//   ....[14]....
        /*0160*/ 	.word	0x00001800
        /*0164*/ 	.word	0x000000ff
        /*0168*/ 	.word	0x00000000
        /*016c*/ 	.short	0x010a
        /*016e*/ 	.byte	0x07
	.zero		1


	//   ....[15]....
        /*0170*/ 	.word	0x00001840
        /*0174*/ 	.word	0x000000ff
        /*0178*/ 	.word	0x00000000
        /*017c*/ 	.short	0x010a
        /*017e*/ 	.byte	0x07
	.zero		1


	//   ....[16]....
        /*0180*/ 	.word	0x00001aa0
        /*0184*/ 	.word	0x000000ff
        /*0188*/ 	.word	0x00000000
        /*018c*/ 	.short	0x0101
        /*018e*/ 	.byte	0x07
	.zero		1


	//   ....[17]....
        /*0190*/ 	.word	0x00001c80
        /*0194*/ 	.word	0x000000ff
        /*0198*/ 	.word	0x00000000
        /*019c*/ 	.short	0x0101
        /*019e*/ 	.byte	0x06
	.zero		1


	//   ....[18]....
        /*01a0*/ 	.word	0x000061e0
        /*01a4*/ 	.word	0x0000000e
        /*01a8*/ 	.word	0x00000028
        /*01ac*/ 	.short	0x010a
        /*01ae*/ 	.byte	0x3f
	.zero		1


	//   ....[19]....
        /*01b0*/ 	.word	0x00006550
        /*01b4*/ 	.word	0x00000006
        /*01b8*/ 	.word	0x00000068
        /*01bc*/ 	.short	0x0101
        /*01be*/ 	.byte	0x3f
	.zero		1


	//   ....[20]....
        /*01c0*/ 	.word	0x00006c70
        /*01c4*/ 	.word	0x00000007
        /*01c8*/ 	.word	0x00000000
        /*01cc*/ 	.short	0x010a
        /*01ce*/ 	.byte	0x3f
	.zero		1


	//   ....[21]....
        /*01d0*/ 	.word	0x00006cf0
        /*01d4*/ 	.word	0x00000009
        /*01d8*/ 	.word	0x00000000
        /*01dc*/ 	.short	0x010a
        /*01de*/ 	.byte	0x3f
	.zero		1


	//   ....[22]....
        /*01e0*/ 	.word	0x00006d80
        /*01e4*/ 	.word	0x00000006
        /*01e8*/ 	.word	0x00000000
        /*01ec*/ 	.short	0x010a
        /*01ee*/ 	.byte	0x3f
	.zero		1


	//   ....[23]....
        /*01f0*/ 	.word	0x00006e10
        /*01f4*/ 	.word	0x00000009
        /*01f8*/ 	.word	0x00000000
        /*01fc*/ 	.short	0x010a
        /*01fe*/ 	.byte	0x3f
	.zero		1


	//   ....[24]....
        /*0200*/ 	.word	0x00006ea0
        /*0204*/ 	.word	0x00000003
        /*0208*/ 	.word	0x00000000
        /*020c*/ 	.short	0x010a
        /*020e*/ 	.byte	0x3f
	.zero		1


	//   ....[25]....
        /*0210*/ 	.word	0x00006f00
        /*0214*/ 	.word	0x00000003
        /*0218*/ 	.word	0x00000000
        /*021c*/ 	.short	0x010a
        /*021e*/ 	.byte	0x3f
	.zero		1


	//   ....[26]....
        /*0220*/ 	.word	0x00006f60
        /*0224*/ 	.word	0x00000004
        /*0228*/ 	.word	0x00000000
        /*022c*/ 	.short	0x010a
        /*022e*/ 	.byte	0x3f
	.zero		1


	//   ....[27]....
        /*0230*/ 	.word	0x00007030
        /*0234*/ 	.word	0x0000000e
        /*0238*/ 	.word	0x00000028
        /*023c*/ 	.short	0x010a
        /*023e*/ 	.byte	0x3f
	.zero		1


	//   ....[28]....
        /*0240*/ 	.word	0x00007100
        /*0244*/ 	.word	0x00000007
        /*0248*/ 	.word	0x00000000
        /*024c*/ 	.short	0x010a
        /*024e*/ 	.byte	0x3f
	.zero		1


	//   ....[29]....
        /*0250*/ 	.word	0x00007150
        /*0254*/ 	.word	0x00000009
        /*0258*/ 	.word	0x00000000
        /*025c*/ 	.short	0x010a
        /*025e*/ 	.byte	0x3f
	.zero		1


	//   ....[30]....
        /*0260*/ 	.word	0x000071a0
        /*0264*/ 	.word	0x00000006
        /*0268*/ 	.word	0x00000000
        /*026c*/ 	.short	0x010a
        /*026e*/ 	.byte	0x3f
	.zero		1


	//   ....[31]....
        /*0270*/ 	.word	0x000071f0
        /*0274*/ 	.word	0x00000009
        /*0278*/ 	.word	0x00000000
        /*027c*/ 	.short	0x010a
        /*027e*/ 	.byte	0x3f
	.zero		1


	//----- nvinfo : EIATTR_NUM_MBARRIERS
	.align		4
.L_35:
        /*0280*/ 	.byte	0x03, 0x38
        /*0282*/ 	.short	0x000c


	//----- nvinfo : EIATTR_EXIT_INSTR_OFFSETS
	.align		4
        /*0284*/ 	.byte	0x04, 0x1c
        /*0286*/ 	.short	(.L_37 - .L_36)


	//   ....[0]....
.L_36:
        /*0288*/ 	.word	0x00000680


	//   ....[1]....
        /*028c*/ 	.word	0x00000f40


	//   ....[2]....
        /*0290*/ 	.word	0x000058c0


	//   ....[3]....
        /*0294*/ 	.word	0x00005ef0


	//   ....[4]....
        /*0298*/ 	.word	0x00006ef0


	//----- nvinfo : EIATTR_MAX_THREADS
	.align		4
.L_37:
        /*029c*/ 	.byte	0x04, 0x05
        /*029e*/ 	.short	(.L_39 - .L_38)
.L_38:
        /*02a0*/ 	.word	0x00000180
        /*02a4*/ 	.word	0x00000001
        /*02a8*/ 	.word	0x00000001


	//----- nvinfo : EIATTR_CRS_STACK_SIZE
	.align		4
.L_39:
        /*02ac*/ 	.byte	0x04, 0x1e
        /*02ae*/ 	.short	(.L_41 - .L_40)
.L_40:
        /*02b0*/ 	.word	0x00000000


	//----- nvinfo : EIATTR_CBANK_PARAM_SIZE
	.align		4
.L_41:
        /*02b4*/ 	.byte	0x03, 0x19
        /*02b6*/ 	.short	0x0470


	//----- nvinfo : EIATTR_PARAM_CBANK
	.align		4
        /*02b8*/ 	.byte	0x04, 0x0a
        /*02ba*/ 	.short	(.L_43 - .L_42)
	.align		4
.L_42:
        /*02bc*/ 	.word	index@(.nv.constant0._ZN7cutlass13device_kernelINS_4gemm6kernel13GemmUniversalIN4cute5tupleIJiiiiEEENS1_10collective13CollectiveMmaINS1_34MainloopSm90TmaGmmaWarpSpecializedILi5ENS5_IJNS4_1CILi1EEESB_SB_EEENS1_35KernelTmaWarpSpecializedCooperativeEEENS5_IJNSA_ILi128EEESF_NSA_ILi32EEEEEEfNS5_IJlSB_lEEEfSI_NS4_8TiledMMAINS4_8MMA_AtomIJNS4_4SM904GMMA30MMA_64x128x8_F32TF32TF32_SS_TNILNSM_7ScaleInE1ELSO_1EEEEEENS4_6LayoutINS5_IJNSA_ILi2EEESB_SB_EEENS5_IJSB_NSA_ILi0EEESU_EEEEENS5_IJNS4_10UnderscoreESX_SX_EEEEENS4_13SM90_TMA_LOADENS4_14ComposedLayoutINS4_7SwizzleILi3ELi4ELi3EEENS4_18smem_ptr_flag_bitsILi32EEENSR_INS5_IJNSA_ILi8EEESG_EEENS5_IJSG_SB_EEEEEEEvNS4_8identityES10_S1A_vS1B_EENS_8epilogue10collective6detail29Sm90TmaWarpSpecializedAdapterINS1E_15DefaultEpilogueIfSI_SI_NS1D_6thread17LinearCombinationIfLi1EffLNS1I_9ScaleType4KindE0ELNS_15FloatRoundStyleE2EfEENS1_15EpilogueDefaultEEEEEvvEEEEvNT_6ParamsE)
        /*02c0*/ 	.short	0x0210
        /*02c2*/ 	.short	0x0470


	//----- nvinfo : EIATTR_SW_WAR
	.align		4
.L_43:
        /*02c4*/ 	.byte	0x04, 0x36
        /*02c6*/ 	.short	(.L_45 - .L_44)
.L_44:
        /*02c8*/ 	.word	0x00000008
.L_45:


//--------------------- .nv.callgraph             --------------------------
	.section	.nv.callgraph,"",@"SHT_CUDA_CALLGRAPH"
	.align	4
	.sectionentsize	8
	.align		4
        /*0000*/ 	.word	0x00000000
	.align		4
        /*0004*/ 	.word	0xffffffff
	.align		4
        /*0008*/ 	.word	index@(_ZN7cutlass13device_kernelINS_4gemm6kernel13GemmUniversalIN4cute5tupleIJiiiiEEENS1_10collective13CollectiveMmaINS1_34MainloopSm90TmaGmmaWarpSpecializedILi5ENS5_IJNS4_1CILi1EEESB_SB_EEENS1_35KernelTmaWarpSpecializedCooperativeEEENS5_IJNSA_ILi128EEESF_NSA_ILi32EEEEEEfNS5_IJlSB_lEEEfSI_NS4_8TiledMMAINS4_8MMA_AtomIJNS4_4SM904GMMA30MMA_64x128x8_F32TF32TF32_SS_TNILNSM_7ScaleInE1ELSO_1EEEEEENS4_6LayoutINS5_IJNSA_ILi2EEESB_SB_EEENS5_IJSB_NSA_ILi0EEESU_EEEEENS5_IJNS4_10UnderscoreESX_SX_EEEEENS4_13SM90_TMA_LOADENS4_14ComposedLayoutINS4_7SwizzleILi3ELi4ELi3EEENS4_18smem_ptr_flag_bitsILi32EEENSR_INS5_IJNSA_ILi8EEESG_EEENS5_IJSG_SB_EEEEEEEvNS4_8identityES10_S1A_vS1B_EENS_8epilogue10collective6detail29Sm90TmaWarpSpecializedAdapterINS1E_15DefaultEpilogueIfSI_SI_NS1D_6thread17LinearCombinationIfLi1EffLNS1I_9ScaleType4KindE0ELNS_15FloatRoundStyleE2EfEENS1_15EpilogueDefaultEEEEEvvEEEEvNT_6ParamsE)
	.align		4
        /*000c*/ 	.word	index@(__assertfail)
	.align		4
        /*0010*/ 	.word	0x00000000
	.align		4
        /*0014*/ 	.word	0xfffffffe
	.align		4
        /*0018*/ 	.word	0x00000000
	.align		4
        /*001c*/ 	.word	0xfffffffd
	.align		4
        /*0020*/ 	.word	0x00000000
	.align		4
        /*0024*/ 	.word	0xfffffffc


//--------------------- .nv.constant4             --------------------------
	.section	.nv.constant4,"a",@progbits
	.align	8
	.align		8
.nv.constant4:
        /*0000*/ 	.dword	__assertfail
	.align		8
        /*0008*/ 	.dword	__unnamed_1
	.align		8
        /*0010*/ 	.dword	_ZN40_INTERNAL_57df682e_4_k_cu_ff3e807c_207514cuda3std3__45__cpo5beginE
	.align		8
        /*0018*/ 	.dword	_ZN40_INTERNAL_57df682e_4_k_cu_ff3e807c_207514cuda3std3__45__cpo3endE
	.align		8
        /*0020*/ 	.dword	_ZN40_INTERNAL_57df682e_4_k_cu_ff3e807c_207514cuda3std3__45__cpo6cbeginE
	.align		8
        /*0028*/ 	.dword	_ZN40_INTERNAL_57df682e_4_k_cu_ff3e807c_207514cuda3std3__45__cpo4cendE
	.align		8
        /*0030*/ 	.dword	_ZN40_INTERNAL_57df682e_4_k_cu_ff3e807c_207514cuda3std3__442_GLOBAL__N__57df682e_4_k_cu_ff3e807c_207516ignoreE
	.align		8
        /*0038*/ 	.dword	_ZN40_INTERNAL_57df682e_4_k_cu_ff3e807c_207514cuda3std3__419piecewise_constructE
	.align		8
        /*0040*/ 	.dword	_ZN40_INTERNAL_57df682e_4_k_cu_ff3e807c_207514cuda3std3__48in_placeE
	.align		8
        /*0048*/ 	.dword	_ZN40_INTERNAL_57df682e_4_k_cu_ff3e807c_207514cuda3std6ranges3__45__cpo4swapE
	.align		8
        /*0050*/ 	.dword	_ZN40_INTERNAL_57df682e_4_k_cu_ff3e807c_207514cuda3std6ranges3__45__cpo9iter_moveE
	.align		8
        /*0058*/ 	.dword	_ZN40_INTERNAL_57df682e_4_k_cu_ff3e807c_207514cute7productE
	.align		8
        /*0060*/ 	.dword	_ZN40_INTERNAL_57df682e_4_k_cu_ff3e807c_207514cute1_E
	.align		8
        /*0068*/ 	.dword	$str$22
	.align		8
        /*0070*/ 	.dword	$str$23


//--------------------- .text._ZN7cutlass13device_kernelINS_4gemm6kernel13GemmUniversalIN4cute5tupleIJiiiiEEENS1_10collective13CollectiveMmaINS1_34MainloopSm90TmaGmmaWarpSpecializedILi5ENS5_IJNS4_1CILi1EEESB_SB_EEENS1_35KernelTmaWarpSpecializedCooperativeEEENS5_IJNSA_ILi128EEESF_NSA_ILi32EEEEEEfNS5_IJlSB_lEEEfSI_NS4_8TiledMMAINS4_8MMA_AtomIJNS4_4SM904GMMA30MMA_64x128x8_F32TF32TF32_SS_TNILNSM_7ScaleInE1ELSO_1EEEEEENS4_6LayoutINS5_IJNSA_ILi2EEESB_SB_EEENS5_IJSB_NSA_ILi0EEESU_EEEEENS5_IJNS4_10UnderscoreESX_SX_EEEEENS4_13SM90_TMA_LOADENS4_14ComposedLayoutINS4_7SwizzleILi3ELi4ELi3EEENS4_18smem_ptr_flag_bitsILi32EEENSR_INS5_IJNSA_ILi8EEESG_EEENS5_IJSG_SB_EEEEEEEvNS4_8identityES10_S1A_vS1B_EENS_8epilogue10collective6detail29Sm90TmaWarpSpecializedAdapterINS1E_15DefaultEpilogueIfSI_SI_NS1D_6thread17LinearCombinationIfLi1EffLNS1I_9ScaleType4KindE0ELNS_15FloatRoundStyleE2EfEENS1_15EpilogueDefaultEEEEEvvEEEEvNT_6ParamsE --------------------------
	.section	.text._ZN7cutlass13device_kernelINS_4gemm6kernel13GemmUniversalIN4cute5tupleIJiiiiEEENS1_10collective13CollectiveMmaINS1_34MainloopSm90TmaGmmaWarpSpecializedILi5ENS5_IJNS4_1CILi1EEESB_SB_EEENS1_35KernelTmaWarpSpecializedCooperativeEEENS5_IJNSA_ILi128EEESF_NSA_ILi32EEEEEEfNS5_IJlSB_lEEEfSI_NS4_8TiledMMAINS4_8MMA_AtomIJNS4_4SM904GMMA30MMA_64x128x8_F32TF32TF32_SS_TNILNSM_7ScaleInE1ELSO_1EEEEEENS4_6LayoutINS5_IJNSA_ILi2EEESB_SB_EEENS5_IJSB_NSA_ILi0EEESU_EEEEENS5_IJNS4_10UnderscoreESX_SX_EEEEENS4_13SM90_TMA_LOADENS4_14ComposedLayoutINS4_7SwizzleILi3ELi4ELi3EEENS4_18smem_ptr_flag_bitsILi32EEENSR_INS5_IJNSA_ILi8EEESG_EEENS5_IJSG_SB_EEEEEEEvNS4_8identityES10_S1A_vS1B_EENS_8epilogue10collective6detail29Sm90TmaWarpSpecializedAdapterINS1E_15DefaultEpilogueIfSI_SI_NS1D_6thread17LinearCombinationIfLi1EffLNS1I_9ScaleType4KindE0ELNS_15FloatRoundStyleE2EfEENS1_15EpilogueDefaultEEEEEvvEEEEvNT_6ParamsE,"ax",@progbits
	.align	128
.text._ZN7cutlass13device_kernelINS_4gemm6kernel13GemmUniversalIN4cute5tupleIJiiiiEEENS1_10collective13CollectiveMmaINS1_34MainloopSm90TmaGmmaWarpSpecializedILi5ENS5_IJNS4_1CILi1EEESB_SB_EEENS1_35KernelTmaWarpSpecializedCooperativeEEENS5_IJNSA_ILi128EEESF_NSA_ILi32EEEEEEfNS5_IJlSB_lEEEfSI_NS4_8TiledMMAINS4_8MMA_AtomIJNS4_4SM904GMMA30MMA_64x128x8_F32TF32TF32_SS_TNILNSM_7ScaleInE1ELSO_1EEEEEENS4_6LayoutINS5_IJNSA_ILi2EEESB_SB_EEENS5_IJSB_NSA_ILi0EEESU_EEEEENS5_IJNS4_10UnderscoreESX_SX_EEEEENS4_13SM90_TMA_LOADENS4_14ComposedLayoutINS4_7SwizzleILi3ELi4ELi3EEENS4_18smem_ptr_flag_bitsILi32EEENSR_INS5_IJNSA_ILi8EEESG_EEENS5_IJSG_SB_EEEEEEEvNS4_8identityES10_S1A_vS1B_EENS_8epilogue10collective6detail29Sm90TmaWarpSpecializedAdapterINS1E_15DefaultEpilogueIfSI_SI_NS1D_6thread17LinearCombinationIfLi1EffLNS1I_9ScaleType4KindE0ELNS_15FloatRoundStyleE2EfEENS1_15EpilogueDefaultEEEEEvvEEEEvNT_6ParamsE:
        .type           _ZN7cutlass13device_kernelINS_4gemm6kernel13GemmUniversalIN4cute5tupleIJiiiiEEENS1_10collective13CollectiveMmaINS1_34MainloopSm90TmaGmmaWarpSpecializedILi5ENS5_IJNS4_1CILi1EEESB_SB_EEENS1_35KernelTmaWarpSpecializedCooperativeEEENS5_IJNSA_ILi128EEESF_NSA_ILi32EEEEEEfNS5_IJlSB_lEEEfSI_NS4_8TiledMMAINS4_8MMA_AtomIJNS4_4SM904GMMA30MMA_64x128x8_F32TF32TF32_SS_TNILNSM_7ScaleInE1ELSO_1EEEEEENS4_6LayoutINS5_IJNSA_ILi2EEESB_SB_EEENS5_IJSB_NSA_ILi0EEESU_EEEEENS5_IJNS4_10UnderscoreESX_SX_EEEEENS4_13SM90_TMA_LOADENS4_14ComposedLayoutINS4_7SwizzleILi3ELi4ELi3EEENS4_18smem_ptr_flag_bitsILi32EEENSR_INS5_IJNSA_ILi8EEESG_EEENS5_IJSG_SB_EEEEEEEvNS4_8identityES10_S1A_vS1B_EENS_8epilogue10collective6detail29Sm90TmaWarpSpecializedAdapterINS1E_15DefaultEpilogueIfSI_SI_NS1D_6thread17LinearCombinationIfLi1EffLNS1I_9ScaleType4KindE0ELNS_15FloatRoundStyleE2EfEENS1_15EpilogueDefaultEEEEEvvEEEEvNT_6ParamsE,@function
        .size           _ZN7cutlass13device_kernelINS_4gemm6kernel13GemmUniversalIN4cute5tupleIJiiiiEEENS1_10collective13CollectiveMmaINS1_34MainloopSm90TmaGmmaWarpSpecializedILi5ENS5_IJNS4_1CILi1EEESB_SB_EEENS1_35KernelTmaWarpSpecializedCooperativeEEENS5_IJNSA_ILi128EEESF_NSA_ILi32EEEEEEfNS5_IJlSB_lEEEfSI_NS4_8TiledMMAINS4_8MMA_AtomIJNS4_4SM904GMMA30MMA_64x128x8_F32TF32TF32_SS_TNILNSM_7ScaleInE1ELSO_1EEEEEENS4_6LayoutINS5_IJNSA_ILi2EEESB_SB_EEENS5_IJSB_NSA_ILi0EEESU_EEEEENS5_IJNS4_10UnderscoreESX_SX_EEEEENS4_13SM90_TMA_LOADENS4_14ComposedLayoutINS4_7SwizzleILi3ELi4ELi3EEENS4_18smem_ptr_flag_bitsILi32EEENSR_INS5_IJNSA_ILi8EEESG_EEENS5_IJSG_SB_EEEEEEEvNS4_8identityES10_S1A_vS1B_EENS_8epilogue10collective6detail29Sm90TmaWarpSpecializedAdapterINS1E_15DefaultEpilogueIfSI_SI_NS1D_6thread17LinearCombinationIfLi1EffLNS1I_9ScaleType4KindE0ELNS_15FloatRoundStyleE2EfEENS1_15EpilogueDefaultEEEEEvvEEEEvNT_6ParamsE,(.L_x_196 - _ZN7cutlass13device_kernelINS_4gemm6kernel13GemmUniversalIN4cute5tupleIJiiiiEEENS1_10collective13CollectiveMmaINS1_34MainloopSm90TmaGmmaWarpSpecializedILi5ENS5_IJNS4_1CILi1EEESB_SB_EEENS1_35KernelTmaWarpSpecializedCooperativeEEENS5_IJNSA_ILi128EEESF_NSA_ILi32EEEEEEfNS5_IJlSB_lEEEfSI_NS4_8TiledMMAINS4_8MMA_AtomIJNS4_4SM904GMMA30MMA_64x128x8_F32TF32TF32_SS_TNILNSM_7ScaleInE1ELSO_1EEEEEENS4_6LayoutINS5_IJNSA_ILi2EEESB_SB_EEENS5_IJSB_NSA_ILi0EEESU_EEEEENS5_IJNS4_10UnderscoreESX_SX_EEEEENS4_13SM90_TMA_LOADENS4_14ComposedLayoutINS4_7SwizzleILi3ELi4ELi3EEENS4_18smem_ptr_flag_bitsILi32EEENSR_INS5_IJNSA_ILi8EEESG_EEENS5_IJSG_SB_EEEEEEEvNS4_8identityES10_S1A_vS1B_EENS_8epilogue10collective6detail29Sm90TmaWarpSpecializedAdapterINS1E_15DefaultEpilogueIfSI_SI_NS1D_6thread17LinearCombinationIfLi1EffLNS1I_9ScaleType4KindE0ELNS_15FloatRoundStyleE2EfEENS1_15EpilogueDefaultEEEEEvvEEEEvNT_6ParamsE)
        .other          _ZN7cutlass13device_kernelINS_4gemm6kernel13GemmUniversalIN4cute5tupleIJiiiiEEENS1_10collective13CollectiveMmaINS1_34MainloopSm90TmaGmmaWarpSpecializedILi5ENS5_IJNS4_1CILi1EEESB_SB_EEENS1_35KernelTmaWarpSpecializedCooperativeEEENS5_IJNSA_ILi128EEESF_NSA_ILi32EEEEEEfNS5_IJlSB_lEEEfSI_NS4_8TiledMMAINS4_8MMA_AtomIJNS4_4SM904GMMA30MMA_64x128x8_F32TF32TF32_SS_TNILNSM_7ScaleInE1ELSO_1EEEEEENS4_6LayoutINS5_IJNSA_ILi2EEESB_SB_EEENS5_IJSB_NSA_ILi0EEESU_EEEEENS5_IJNS4_10UnderscoreESX_SX_EEEEENS4_13SM90_TMA_LOADENS4_14ComposedLayoutINS4_7SwizzleILi3ELi4ELi3EEENS4_18smem_ptr_flag_bitsILi32EEENSR_INS5_IJNSA_ILi8EEESG_EEENS5_IJSG_SB_EEEEEEEvNS4_8identityES10_S1A_vS1B_EENS_8epilogue10collective6detail29Sm90TmaWarpSpecializedAdapterINS1E_15DefaultEpilogueIfSI_SI_NS1D_6thread17LinearCombinationIfLi1EffLNS1I_9ScaleType4KindE0ELNS_15FloatRoundStyleE2EfEENS1_15EpilogueDefaultEEEEEvvEEEEvNT_6ParamsE,@"STO_CUDA_ENTRY STV_DEFAULT"
_ZN7cutlass13device_kernelINS_4gemm6kernel13GemmUniversalIN4cute5tupleIJiiiiEEENS1_10collective13CollectiveMmaINS1_34MainloopSm90TmaGmmaWarpSpecializedILi5ENS5_IJNS4_1CILi1EEESB_SB_EEENS1_35KernelTmaWarpSpecializedCooperativeEEENS5_IJNSA_ILi128EEESF_NSA_ILi32EEEEEEfNS5_IJlSB_lEEEfSI_NS4_8TiledMMAINS4_8MMA_AtomIJNS4_4SM904GMMA30MMA_64x128x8_F32TF32TF32_SS_TNILNSM_7ScaleInE1ELSO_1EEEEEENS4_6LayoutINS5_IJNSA_ILi2EEESB_SB_EEENS5_IJSB_NSA_ILi0EEESU_EEEEENS5_IJNS4_10UnderscoreESX_SX_EEEEENS4_13SM90_TMA_LOADENS4_14ComposedLayoutINS4_7SwizzleILi3ELi4ELi3EEENS4_18smem_ptr_flag_bitsILi32EEENSR_INS5_IJNSA_ILi8EEESG_EEENS5_IJSG_SB_EEEEEEEvNS4_8identityES10_S1A_vS1B_EENS_8epilogue10collective6detail29Sm90TmaWarpSpecializedAdapterINS1E_15DefaultEpilogueIfSI_SI_NS1D_6thread17LinearCombinationIfLi1EffLNS1I_9ScaleType4KindE0ELNS_15FloatRoundStyleE2EfEENS1_15EpilogueDefaultEEEEEvvEEEEvNT_6ParamsE:
[----:B------:R-:W0:Y:S01]  /*0000*/  LDC R1, c[0x0][0x28] ;  /* 0x00000a00ff017b82 */ /* 0x000e220000000800 */
[----:B------:R-:W1:Y:S01]  /*0010*/  S2R R3, SR_TID.X ;  /* 0x0000000000037919 */ /* 0x000e620000002100 */
[----:B------:R-:W-:Y:S01]  /*0020*/  ELECT P0, URZ, PT ;  /* 0x00000000003f782f */ /* 0x000fe20003800000 */
[----:B------:R-:W-:Y:S01]  /*0030*/  BSSY B0, `(.L_x_0) ;  /* 0x000000f000007945 */ /* 0x000fe20003800000 */
[--C-:B-1----:R-:W-:Y:S02]  /*0040*/  SHF.R.U32.HI R0, RZ, 0x5, R3.reuse ;  /* 0x00000005ff007819 */ /* 0x102fe40000011603 */
[----:B------:R-:W-:-:S03]  /*0050*/  SHF.R.U32.HI R14, RZ, 0x7, R3 ;  /* 0x00000007ff0e7819 */ /* 0x000fc60000011603 */
[----:B------:R-:W1:Y:S04]  /*0060*/  SHFL.IDX PT, R4, R0, RZ, 0x1f ;  /* 0x00001fff00047589 */ /* 0x000e6800000e0000 */
[----:B------:R2:W3:Y:S01]  /*0070*/  SHFL.IDX PT, R10, R14, RZ, 0x1f ;  /* 0x00001fff0e0a7589 */ /* 0x0004e200000e0000 */
[----:B-1----:R-:W-:-:S13]  /*0080*/  ISETP.NE.OR P0, PT, R4, RZ, !P0 ;  /* 0x000000ff0400720c */ /* 0x002fda0004705670 */
[----:B0-23--:R-:W-:Y:S05]  /*0090*/  @P0 BRA `(.L_x_1) ;  /* 0x0000000000200947 */ /* 0x00dfea0003800000 */
[----:B------:R-:W-:Y:S02]  /*00a0*/  ULDC.64 UR4, c[0x0][0x198] ;  /* 0x0000660000047ab9 */ /* 0x000fe40000000a00 */
[----:B------:R-:W-:Y:S02]  /*00b0*/  UIADD3 UR6, UP0, UR4, 0xf0, URZ ;  /* 0x000000f004067890 */ /* 0x000fe4000ff1e03f */
[----:B------:R-:W-:Y:S02]  /*00c0*/  UIADD3 UR4, UP1, UR4, 0x1f0, URZ ;  /* 0x000001f004047890 */ /* 0x000fe4000ff3e03f */
[----:B------:R-:W-:Y:S02]  /*00d0*/  UIADD3.X UR7, URZ, UR5, URZ, UP0, !UPT ;  /* 0x000000053f077290 */ /* 0x000fe400087fe43f */
[----:B------:R-:W-:-:S07]  /*00e0*/  UIADD3.X UR5, URZ, UR5, URZ, UP1, !UPT ;  /* 0x000000053f057290 */ /* 0x000fce0008ffe43f */
[----:B------:R0:W-:Y:S02]  /*00f0*/  UTMACCTL.PF [UR6] ;  /* 0x00000000060079b9 */ /* 0x0001e40008040000 */
[----:B------:R0:W-:Y:S02]  /*0100*/  UTMACCTL.PF [UR4] ;  /* 0x00000000040079b9 */ /* 0x0001e40008040000 */
[----:B0-----:R-:W-:Y:S01]  /*0110*/  NOP ;  /* 0x0000000000007918 */ /* 0x001fe20000000000 */
.L_x_1:
[----:B------:R-:W-:Y:S05]  /*0120*/  BSYNC B0 ;  /* 0x0000000000007941 */ /* 0x000fea0003800000 */
.L_x_0:
[----:B------:R-:W0:Y:S02]  /*0130*/  SHFL.IDX PT, R2, R0, RZ, 0x1f ;  /* 0x00001fff00027589 */ /* 0x000e2400000e0000 */
[----:B0-----:R-:W-:-:S13]  /*0140*/  ISETP.NE.AND P0, PT, R2, RZ, PT ;  /* 0x000000ff0200720c */ /* 0x001fda0003f05270 */
[----:B------:R-:W-:Y:S05]  /*0150*/  @P0 BRA `(.L_x_2) ;  /* 0x0000000000600947 */ /* 0x000fea0003800000 */
[----:B------:R-:W0:Y:S01]  /*0160*/  S2UR UR8, SR_CgaCtaId ;  /* 0x00000000000879c3 */ /* 0x000e220000008800 */
[----:B------:R-:W-:Y:S01]  /*0170*/  UMOV UR4, 0x400 ;  /* 0x0000040000047882 */ /* 0x000fe20000000000 */
[----:B------:R-:W-:Y:S01]  /*0180*/  UMOV UR5, 0x1 ;  /* 0x0000000100057882 */ /* 0x000fe20000000000 */
[----:B------:R-:W-:Y:S01]  /*0190*/  UMOV UR6, 0x100 ;  /* 0x0000010000067882 */ /* 0x000fe20000000000 */
[----:B------:R-:W-:Y:S01]  /*01a0*/  ELECT P0, URZ, PT ;  /* 0x00000000003f782f */ /* 0x000fe20003800000 */
[----:B------:R-:W-:-:S04]  /*01b0*/  UIADD3 UR6, -UR6, 0x100000, URZ ;  /* 0x0010000006067890 */ /* 0x000fc8000fffe13f */
[----:B------:R-:W-:Y:S02]  /*01c0*/  USHF.L.U32 UR7, UR6, 0xb, URZ ;  /* 0x0000000b06077899 */ /* 0x000fe4000800063f */
[----:B------:R-:W-:Y:S02]  /*01d0*/  USHF.L.U32 UR6, UR6, 0x1, URZ ;  /* 0x0000000106067899 */ /* 0x000fe4000800063f */
[----:B0-----:R-:W-:Y:S02]  /*01e0*/  ULEA UR8, UR8, UR4, 0x18 ;  /* 0x0000000408087291 */ /* 0x001fe4000f8ec03f */
[----:B------:R-:W-:-:S04]  /*01f0*/  UIADD3 UR4, -UR5, 0x100000, URZ ;  /* 0x0010000005047890 */ /* 0x000fc8000fffe13f */
[----:B------:R-:W-:Y:S02]  /*0200*/  USHF.L.U32 UR5, UR4, 0xb, URZ ;  /* 0x0000000b04057899 */ /* 0x000fe4000800063f */
[----:B------:R-:W-:Y:S01]  /*0210*/  USHF.L.U32 UR4, UR4, 0x1, URZ ;  /* 0x0000000104047899 */ /* 0x000fe2000800063f */
[----:B------:R-:W0:Y:S11]  /*0220*/  FENCE.VIEW.ASYNC.S ;  /* 0x00000000000073c6 */ /* 0x000e360000000000 */
[----:B0-----:R0:W1:Y:S01]  /*0230*/  SYNCS.EXCH.64 URZ, [UR8], UR4 ;  /* 0x00000004083f75b2 */ /* 0x0010620008000100 */
[----:B------:R0:W2:Y:S01]  /*0240*/  SYNCS.EXCH.64 URZ, [UR8+0x28], UR6 ;  /* 0x00002806083f75b2 */ /* 0x0000a20008000100 */
[----:B------:R0:W3:Y:S01]  /*0250*/  SYNCS.EXCH.64 URZ, [UR8+0x8], UR4 ;  /* 0x00000804083f75b2 */ /* 0x0000e20008000100 */
[----:B------:R0:W4:Y:S01]  /*0260*/  SYNCS.EXCH.64 URZ, [UR8+0x30], UR6 ;  /* 0x00003006083f75b2 */ /* 0x0001220008000100 */
[----:B------:R0:W0:Y:S01]  /*0270*/  SYNCS.EXCH.64 URZ, [UR8+0x10], UR4 ;  /* 0x00001004083f75b2 */ /* 0x0000220008000100 */
[----:B------:R0:W0:Y:S01]  /*0280*/  SYNCS.EXCH.64 URZ, [UR8+0x38], UR6 ;  /* 0x00003806083f75b2 */ /* 0x0000220008000100 */
[----:B------:R0:W0:Y:S01]  /*0290*/  SYNCS.EXCH.64 URZ, [UR8+0x18], UR4 ;  /* 0x00001804083f75b2 */ /* 0x0000220008000100 */
[----:B------:R0:W0:Y:S01]  /*02a0*/  SYNCS.EXCH.64 URZ, [UR8+0x40], UR6 ;  /* 0x00004006083f75b2 */ /* 0x0000220008000100 */
[----:B------:R0:W0:Y:S01]  /*02b0*/  SYNCS.EXCH.64 URZ, [UR8+0x20], UR4 ;  /* 0x00002004083f75b2 */ /* 0x0000220008000100 */
[----:B------:R0:W0:Y:S01]  /*02c0*/  SYNCS.EXCH.64 URZ, [UR8+0x48], UR6 ;  /* 0x00004806083f75b2 */ /* 0x0000220008000100 */
[----:B------:R-:W-:Y:S01]  /*02d0*/  NOP ;  /* 0x0000000000007918 */ /* 0x000fe20000000000 */
.L_x_2:
[----:B------:R-:W5:Y:S01]  /*02e0*/  SHFL.IDX PT, R0, R0, RZ, 0x1f ;  /* 0x00001fff00007589 */ /* 0x000f6200000e0000 */
[----:B------:R-:W-:Y:S01]  /*02f0*/  ELECT P0, URZ, PT ;  /* 0x00000000003f782f */ /* 0x000fe20003800000 */
[----:B------:R-:W1:Y:S01]  /*0300*/  LDC R2, c[0x0][0x65c] ;  /* 0x00019700ff027b82 */ /* 0x000e620000000800 */
[----:B------:R-:W-:Y:S01]  /*0310*/  SHF.R.S32.HI R7, RZ, 0x1f, R4 ;  /* 0x0000001fff077819 */ /* 0x000fe20000011404 */
[----:B------:R-:W2:Y:S01]  /*0320*/  S2R R5, SR_CTAID.Y ;  /* 0x0000000000057919 */ /* 0x000ea20000002600 */
[----:B0-----:R-:W-:Y:S01]  /*0330*/  UMOV UR4, 0x20 ;  /* 0x0000002000047882 */ /* 0x001fe20000000000 */
[----:B------:R-:W-:Y:S01]  /*0340*/  NOP ;  /* 0x0000000000007918 */ /* 0x000fe20000000000 */
[----:B------:R-:W-:Y:S01]  /*0350*/  LEA.HI R7, R7, R4, RZ, 0x2 ;  /* 0x0000000407077211 */ /* 0x000fe200078f10ff */
[----:B------:R-:W0:Y:S01]  /*0360*/  S2R R6, SR_CTAID.X ;  /* 0x0000000000067919 */ /* 0x000e220000002500 */
[----:B------:R-:W-:Y:S01]  /*0370*/  ISETP.NE.AND P2, PT, R10, RZ, PT ;  /* 0x000000ff0a00720c */ /* 0x000fe20003f45270 */
[----:B------:R-:W-:Y:S01]  /*0380*/  NOP ;  /* 0x0000000000007918 */ /* 0x000fe20000000000 */
[----:B------:R-:W-:-:S02]  /*0390*/  LOP3.LUT R7, R7, 0xfffffffc, RZ, 0xc0, !PT ;  /* 0xfffffffc07077812 */ /* 0x000fc400078ec0ff */
[----:B-----5:R-:W-:Y:S02]  /*03a0*/  ISETP.NE.OR P0, PT, R0, RZ, !P0 ;  /* 0x000000ff0000720c */ /* 0x020fe40004705670 */
[----:B-1----:R-:W-:-:S04]  /*03b0*/  ISETP.NE.AND P3, PT, R2, 0x1, PT ;  /* 0x000000010200780c */ /* 0x002fc80003f65270 */
[----:B------:R-:W-:Y:S01]  /*03c0*/  P2R R0, PR, RZ, 0x8 ;  /* 0x00000008ff007803 */ /* 0x000fe20000000000 */
[----:B------:R-:W-:Y:S01]  /*03d0*/  IMAD.IADD R0, R4, 0x1, -R7 ;  /* 0x0000000104007824 */ /* 0x000fe200078e0a07 */
[----:B------:R-:W-:Y:S01]  /*03e0*/  LOP3.LUT R4, R3, 0x7f, RZ, 0xc0, !PT ;  /* 0x0000007f03047812 */ /* 0x000fe200078ec0ff */
[----:B------:R-:W-:-:S03]  /*03f0*/  IMAD.MOV.U32 R7, RZ, RZ, RZ ;  /* 0x000000ffff077224 */ /* 0x000fc600078e00ff */
[----:B------:R-:W-:Y:S01]  /*0400*/  ISETP.NE.AND P1, PT, R0, 0x3, PT ;  /* 0x000000030000780c */ /* 0x000fe20003f25270 */
[----:B------:R-:W-:Y:S01]  /*0410*/  VOTEU.ALL UP0, P0 ;  /* 0x00000000003f7886 */ /* 0x000fe20000000000 */
[----:B------:R-:W-:Y:S01]  /*0420*/  VOTEU.ALL UP1, P0 ;  /* 0x00000000003f7886 */ /* 0x000fe20000020000 */
[----:B------:R-:W0:Y:S01]  /*0430*/  @P3 LDC R17, c[0x0][0x10] ;  /* 0x00000400ff113b82 */ /* 0x000e220000000800 */
[----:B--2---:R-:W-:Y:S02]  /*0440*/  @P3 IMAD.MOV.U32 R8, RZ, RZ, R5 ;  /* 0x000000ffff083224 */ /* 0x004fe400078e0005 */
[----:B------:R-:W-:Y:S01]  /*0450*/  @!UP0 UMOV UR6, 0x400 ;  /* 0x0000040000068882 */ /* 0x000fe20000000000 */
[----:B------:R-:W-:-:S04]  /*0460*/  @!UP0 UIADD3 UR4, -UR4, 0x100000, URZ ;  /* 0x0010000004048890 */ /* 0x000fc8000fffe13f */
[----:B------:R-:W-:Y:S02]  /*0470*/  @!UP0 USHF.L.U32 UR5, UR4, 0xb, URZ ;  /* 0x0000000b04058899 */ /* 0x000fe4000800063f */
[----:B------:R-:W-:Y:S01]  /*0480*/  @!UP0 USHF.L.U32 UR4, UR4, 0x1, URZ ;  /* 0x0000000104048899 */ /* 0x000fe2000800063f */
[----:B------:R-:W-:Y:S01]  /*0490*/  @P3 IMAD.MOV.U32 R9, RZ, RZ, RZ ;  /* 0x000000ffff093224 */ /* 0x000fe200078e00ff */
[----:B------:R-:W1:Y:S08]  /*04a0*/  @!UP0 S2UR UR7, SR_CgaCtaId ;  /* 0x00000000000789c3 */ /* 0x000e700000008800 */
[----:B------:R-:W2:Y:S01]  /*04b0*/  @!P3 LDC R11, c[0x0][0xc] ;  /* 0x00000300ff0bbb82 */ /* 0x000ea20000000800 */
[----:B0-----:R-:W-:Y:S01]  /*04c0*/  @P3 IMAD.WIDE.U32 R16, R6, R17, R8 ;  /* 0x0000001106103225 */ /* 0x001fe200078e0008 */
[----:B-1----:R-:W-:Y:S01]  /*04d0*/  @!UP0 ULEA UR8, UR7, UR6, 0x18 ;  /* 0x0000000607088291 */ /* 0x002fe2000f8ec03f */
[----:B------:R-:W-:-:S02]  /*04e0*/  VOTEU.ALL UP0, P0 ;  /* 0x00000000003f7886 */ /* 0x000fc40000000000 */
[----:B------:R-:W-:Y:S01]  /*04f0*/  ULDC UR6, c[0x0][0xc] ;  /* 0x0000030000067ab9 */ /* 0x000fe20000000800 */
[----:B------:R-:W-:Y:S01]  /*0500*/  ISETP.EQ.OR P0, PT, R0, RZ, !P1 ;  /* 0x000000ff0000720c */ /* 0x000fe20004f02670 */
[----:B------:R-:W-:-:S03]  /*0510*/  ULDC UR7, c[0x0][0x10] ;  /* 0x0000040000077ab9 */ /* 0x000fc60000000800 */
[C---:B------:R-:W-:Y:S01]  /*0520*/  ISETP.EQ.AND P0, PT, R10.reuse, RZ, P0 ;  /* 0x000000ff0a00720c */ /* 0x040fe20000702270 */
[----:B------:R-:W-:Y:S02]  /*0530*/  VIADD R10, R10, 0xffffffff ;  /* 0xffffffff0a0a7836 */ /* 0x000fe40000000000 */
[----:B--2---:R-:W-:Y:S01]  /*0540*/  @!P3 IMAD.WIDE.U32 R8, R11, R5, R6 ;  /* 0x000000050b08b225 */ /* 0x004fe200078e0006 */
[----:B------:R-:W0:Y:S02]  /*0550*/  FENCE.VIEW.ASYNC.S ;  /* 0x00000000000073c6 */ /* 0x000e240000000000 */
[----:B0-----:R-:W3:Y:S01]  /*0560*/  @!UP0 SYNCS.EXCH.64 URZ, [UR8+0x60], UR4 ;  /* 0x00006004083f85b2 */ /* 0x001ee20008000100 */
[----:B------:R-:W-:Y:S01]  /*0570*/  SEL R18, RZ, 0x1, !P0 ;  /* 0x00000001ff127807 */ /* 0x000fe20004000000 */
[----:B------:R-:W-:Y:S01]  /*0580*/  @P3 IMAD.MOV.U32 R11, RZ, RZ, RZ ;  /* 0x000000ffff0b3224 */ /* 0x000fe200078e00ff */
[----:B------:R-:W-:Y:S01]  /*0590*/  ISETP.GE.U32.AND P1, PT, R10, 0x2, PT ;  /* 0x000000020a00780c */ /* 0x000fe20003f26070 */
[----:B------:R-:W-:-:S02]  /*05a0*/  @!P3 IMAD.MOV.U32 R16, RZ, RZ, R8 ;  /* 0x000000ffff10b224 */ /* 0x000fc400078e0008 */
[----:B------:R-:W-:Y:S01]  /*05b0*/  @P3 IMAD.IADD R17, R17, 0x1, R11 ;  /* 0x0000000111113824 */ /* 0x000fe200078e020b */
[----:B------:R-:W-:Y:S01]  /*05c0*/  SEL R18, R18, 0x2, P1 ;  /* 0x0000000212127807 */ /* 0x000fe20000800000 */
[----:B------:R-:W-:Y:S01]  /*05d0*/  @!P3 IMAD.MOV.U32 R17, RZ, RZ, R9 ;  /* 0x000000ffff11b224 */ /* 0x000fe200078e0009 */
[----:B------:R0:W3:Y:S01]  /*05e0*/  @!UP1 SYNCS.EXCH.64 URZ, [UR8+0x68], UR4 ;  /* 0x00006804083f95b2 */ /* 0x0000e20008000100 */
[----:B------:R-:W-:Y:S01]  /*05f0*/  NOP ;  /* 0x0000000000007918 */ /* 0x000fe20000000000 */
[----:B0-----:R-:W-:-:S03]  /*0600*/  UIMAD.WIDE.U32 UR4, UR6, UR7, URZ ;  /* 0x00000007060472a5 */ /* 0x001fc6000f8e003f */
[----:B------:R-:W-:Y:S02]  /*0610*/  ULDC UR6, c[0x0][0x14] ;  /* 0x0000050000067ab9 */ /* 0x000fe40000000800 */
[----:B------:R-:W-:Y:S02]  /*0620*/  UIMAD.WIDE.U32 UR36, UR4, UR6, URZ ;  /* 0x00000006042472a5 */ /* 0x000fe4000f8e003f */
[----:B------:R-:W-:-:S04]  /*0630*/  UIMAD UR42, UR5, UR6, URZ ;  /* 0x00000006052a72a4 */ /* 0x000fc8000f8e023f */
[----:B------:R-:W-:Y:S01]  /*0640*/  UIADD3 UR42, UR37, UR42, URZ ;  /* 0x0000002a252a7290 */ /* 0x000fe2000fffe03f */
[----:B---34-:R-:W-:Y:S06]  /*0650*/  BAR.SYNC.DEFER_BLOCKING 0x0 ;  /* 0x0000000000007b1d */ /* 0x018fec0000010000 */
[----:B------:R-:W-:Y:S05]  /*0660*/  @!P2 BRA `(.L_x_3) ;  /* 0x000000500098a947 */ /* 0x000fea0003800000 */
[----:B------:R-:W-:-:S13]  /*0670*/  ISETP.GT.U32.AND P0, PT, R10, 0x1, PT ;  /* 0x000000010a00780c */ /* 0x000fda0003f04070 */
[----:B------:R-:W-:Y:S05]  /*0680*/  @P0 EXIT ;  /* 0x000000000000094d */ /* 0x000fea0003800000 */
[----:B------:R-:W-:Y:S01]  /*0690*/  ULDC.64 UR4, c[0x0][0x650] ;  /* 0x0001940000047ab9 */ /* 0x000fe20000000a00 */
[----:B------:R-:W-:Y:S01]  /*06a0*/  PRMT R0, RZ, 0x7610, R0 ;  /* 0x00007610ff007816 */ /* 0x000fe20000000000 */
[----:B------:R-:W-:Y:S01]  /*06b0*/  IMAD.MOV.U32 R101, RZ, RZ, -0x1 ;  /* 0xffffffffff657424 */ /* 0x000fe200078e00ff */
[----:B------:R-:W-:Y:S01]  /*06c0*/  ISETP.GE.U32.AND P0, PT, R16, UR4, PT ;  /* 0x0000000410007c0c */ /* 0x000fe2000bf06070 */
[----:B------:R-:W-:Y:S02]  /*06d0*/  IMAD.MOV.U32 R100, RZ, RZ, -0x1 ;  /* 0xffffffffff647424 */ /* 0x000fe400078e00ff */
[----:B------:R-:W-:Y:S01]  /*06e0*/  IMAD.MOV.U32 R99, RZ, RZ, -0x1 ;  /* 0xffffffffff637424 */ /* 0x000fe200078e00ff */
[----:B------:R-:W-:-:S13]  /*06f0*/  ISETP.GE.U32.AND.EX P0, PT, R17, UR5, PT, P0 ;  /* 0x0000000511007c0c */ /* 0x000fda000bf06100 */
[----:B------:R-:W-:Y:S05]  /*0700*/  @P0 BRA `(.L_x_4) ;  /* 0x0000000400540947 */ /* 0x000fea0003800000 */
[----:B------:R-:W0:Y:S01]  /*0710*/  LDC.64 R20, c[0x0][0x628] ;  /* 0x00018a00ff147b82 */ /* 0x000e220000000a00 */
[----:B------:R-:W-:Y:S02]  /*0720*/  IMAD.MOV.U32 R8, RZ, RZ, R16 ;  /* 0x000000ffff087224 */ /* 0x000fe400078e0010 */
[----:B------:R-:W-:-:S05]  /*0730*/  IMAD.MOV.U32 R9, RZ, RZ, R17 ;  /* 0x000000ffff097224 */ /* 0x000fca00078e0011 */
[----:B------:R-:W1:Y:S08]  /*0740*/  LDC R0, c[0x0][0x630] ;  /* 0x00018c00ff007b82 */ /* 0x000e700000000800 */
[----:B------:R-:W2:Y:S01]  /*0750*/  LDC.64 R22, c[0x0][0x620] ;  /* 0x00018800ff167b82 */ /* 0x000ea20000000a00 */
[----:B0-----:R-:W-:-:S04]  /*0760*/  ISETP.NE.U32.AND P0, PT, R20, RZ, PT ;  /* 0x000000ff1400720c */ /* 0x001fc80003f05070 */
[----:B------:R-:W-:-:S13]  /*0770*/  ISETP.NE.AND.EX P0, PT, R21, RZ, PT, P0 ;  /* 0x000000ff1500720c */ /* 0x000fda0003f05300 */
[----:B-12---:R-:W-:Y:S05]  /*0780*/  @!P0 BRA `(.L_x_5) ;  /* 0x0000000000288947 */ /* 0x006fea0003800000 */
[----:B------:R-:W0:Y:S02]  /*0790*/  LDC R13, c[0x0][0x634] ;  /* 0x00018d00ff0d7b82 */ /* 0x000e240000000800 */
[----:B0-----:R-:W-:-:S05]  /*07a0*/  IADD3 R13, P0, R16, R13, RZ ;  /* 0x0000000d100d7210 */ /* 0x001fca0007f1e0ff */
[----:B------:R-:W-:-:S04]  /*07b0*/  IMAD.X R15, RZ, RZ, R17, P0 ;  /* 0x000000ffff0f7224 */ /* 0x000fc800000e0611 */
[----:B------:R-:W-:-:S04]  /*07c0*/  IMAD.WIDE.U32 R8, R15, R20, RZ ;  /* 0x000000140f087225 */ /* 0x000fc800078e00ff */
[----:B------:R-:W-:-:S04]  /*07d0*/  IMAD.WIDE.U32 R10, P0, R13, R21, R8 ;  /* 0x000000150d0a7225 */ /* 0x000fc80007800008 */
[----:B------:R-:W-:-:S04]  /*07e0*/  IMAD.WIDE.U32 R8, R13, R20, RZ ;  /* 0x000000140d087225 */ /* 0x000fc800078e00ff */
[----:B------:R-:W-:Y:S01]  /*07f0*/  IMAD.X R13, RZ, RZ, RZ, P0 ;  /* 0x000000ffff0d7224 */ /* 0x000fe200000e06ff */
[----:B------:R-:W-:Y:S01]  /*0800*/  IADD3 RZ, P0, R9, R10, RZ ;  /* 0x0000000a09ff7210 */ /* 0x000fe20007f1e0ff */
[----:B------:R-:W-:-:S04]  /*0810*/  IMAD.MOV.U32 R12, RZ, RZ, R11 ;  /* 0x000000ffff0c7224 */ /* 0x000fc800078e000b */
[----:B------:R-:W-:-:S08]  /*0820*/  IMAD.WIDE.U32.X R8, R15, R21, R12, P0 ;  /* 0x000000150f087225 */ /* 0x000fd000000e040c */
.L_x_5:
[-CC-:B------:R-:W-:Y:S01]  /*0830*/  SHF.R.U64 R99, R8, R0.reuse, R9.reuse ;  /* 0x0000000008637219 */ /* 0x180fe20000001209 */
[----:B------:R-:W0:Y:S01]  /*0840*/  LDC R12, c[0x0][0x618] ;  /* 0x00018600ff0c7b82 */ /* 0x000e220000000800 */
[----:B------:R-:W-:Y:S01]  /*0850*/  SHF.R.U32.HI R7, RZ, R0, R9 ;  /* 0x00000000ff077219 */ /* 0x000fe20000011609 */
[----:B------:R-:W-:Y:S01]  /*0860*/  ULDC UR4, c[0x0][0x150] ;  /* 0x0000540000047ab9 */ /* 0x000fe20000000800 */
[----:B------:R-:W-:Y:S02]  /*0870*/  IADD3 R11, P0, RZ, -R99, RZ ;  /* 0x80000063ff0b7210 */ /* 0x000fe40007f1e0ff */
[----:B------:R-:W-:-:S03]  /*0880*/  I2FP.F32.U32 R0, R6 ;  /* 0x0000000600007245 */ /* 0x000fc60000201000 */
[----:B------:R-:W1:Y:S01]  /*0890*/  LDC.64 R30, c[0x0][0x640] ;  /* 0x00019000ff1e7b82 */ /* 0x000e620000000a00 */
[----:B------:R-:W-:Y:S02]  /*08a0*/  IMAD.X R13, RZ, RZ, ~R7, P0 ;  /* 0x000000ffff0d7224 */ /* 0x000fe400000e0e07 */
[----:B------:R-:W-:Y:S01]  /*08b0*/  FMUL R0, R0, UR4 ;  /* 0x0000000400007c20 */ /* 0x000fe20008400000 */
[----:B------:R-:W-:Y:S01]  /*08c0*/  IMAD.WIDE.U32 R8, R11, R22, R16 ;  /* 0x000000160b087225 */ /* 0x000fe200078e0010 */
[----:B------:R-:W-:-:S03]  /*08d0*/  ULDC UR4, c[0x0][0x154] ;  /* 0x0000550000047ab9 */ /* 0x000fc60000000800 */
[----:B------:R-:W-:Y:S01]  /*08e0*/  IMAD R10, R13, R22, RZ ;  /* 0x000000160d0a7224 */ /* 0x000fe200078e02ff */
[----:B------:R-:W2:Y:S01]  /*08f0*/  LDC R7, c[0x0][0x144] ;  /* 0x00005100ff077b82 */ /* 0x000ea20000000800 */
[----:B------:R-:W3:Y:S02]  /*0900*/  F2I.U32.TRUNC.NTZ R0, R0 ;  /* 0x0000000000007305 */ /* 0x000ee4000020f000 */
[----:B------:R-:W-:-:S04]  /*0910*/  IMAD R11, R11, R23, R10 ;  /* 0x000000170b0b7224 */ /* 0x000fc800078e020a */
[----:B------:R-:W-:Y:S01]  /*0920*/  IMAD.IADD R9, R9, 0x1, R11 ;  /* 0x0000000109097824 */ /* 0x000fe200078e020b */
[----:B------:R-:W4:Y:S01]  /*0930*/  LDC R24, c[0x0][0x608] ;  /* 0x00018200ff187b82 */ /* 0x000f220000000800 */
[----:B------:R-:W-:-:S03]  /*0940*/  IMAD.MOV.U32 R11, RZ, RZ, -0x1 ;  /* 0xffffffffff0b7424 */ /* 0x000fc600078e00ff */
[-CC-:B0-----:R-:W-:Y:S02]  /*0950*/  SHF.R.U64 R22, R8, R12.reuse, R9.reuse ;  /* 0x0000000c08167219 */ /* 0x181fe40000001209 */
[----:B------:R-:W-:Y:S02]  /*0960*/  I2FP.F32.U32 R8, R5 ;  /* 0x0000000500087245 */ /* 0x000fe40000201000 */
[----:B------:R-:W0:Y:S01]  /*0970*/  LDC R28, c[0x0][0x658] ;  /* 0x00019600ff1c7b82 */ /* 0x000e220000000800 */
[----:B-1----:R-:W-:Y:S01]  /*0980*/  ISETP.NE.U32.AND P0, PT, R30, RZ, PT ;  /* 0x000000ff1e00720c */ /* 0x002fe20003f05070 */
[----:B---3--:R-:W-:Y:S02]  /*0990*/  IMAD.MOV R10, RZ, RZ, -R0 ;  /* 0x000000ffff0a7224 */ /* 0x008fe400078e0a00 */
[----:B------:R-:W-:Y:S01]  /*09a0*/  FMUL R8, R8, UR4 ;  /* 0x0000000408087c20 */ /* 0x000fe20008400000 */
[----:B------:R-:W-:Y:S02]  /*09b0*/  SHF.R.U32.HI R9, RZ, R12, R9 ;  /* 0x0000000cff097219 */ /* 0x000fe40000011609 */
[----:B------:R-:W-:Y:S01]  /*09c0*/  ISETP.NE.AND.EX P0, PT, R31, RZ, PT, P0 ;  /* 0x000000ff1f00720c */ /* 0x000fe20003f05300 */
[----:B------:R1:W3:Y:S01]  /*09d0*/  F2I.U32.TRUNC.NTZ R15, R8 ;  /* 0x00000008000f7305 */ /* 0x0002e2000020f000 */
[----:B------:R-:W1:Y:S01]  /*09e0*/  LDC R20, c[0x0][0x148] ;  /* 0x00005200ff147b82 */ /* 0x000e620000000800 */
[----:B--2---:R-:W-:-:S07]  /*09f0*/  IMAD R0, R7, R10, R6 ;  /* 0x0000000a07007224 */ /* 0x004fce00078e0206 */
[----:B------:R-:W2:Y:S01]  /*0a00*/  LDC R26, c[0x0][0x600] ;  /* 0x00018000ff1a7b82 */ /* 0x000ea20000000800 */
[-CC-:B----4-:R-:W-:Y:S02]  /*0a10*/  SHF.R.U64 R32, R22, R24.reuse, R9.reuse ;  /* 0x0000001816207219 */ /* 0x190fe40000001209 */
[----:B------:R-:W-:Y:S01]  /*0a20*/  SHF.R.U32.HI R7, RZ, R24, R9 ;  /* 0x00000018ff077219 */ /* 0x000fe20000011609 */
[----:B------:R-:W-:-:S04]  /*0a30*/  IMAD.MOV.U32 R9, RZ, RZ, 0x1 ;  /* 0x00000001ff097424 */ /* 0x000fc800078e00ff */
[----:B------:R-:W4:Y:S01]  /*0a40*/  LDC R21, c[0x0][0x648] ;  /* 0x00019200ff157b82 */ /* 0x000f220000000800 */
[-C--:B0-----:R-:W-:Y:S02]  /*0a50*/  SHF.L.U32 R6, R11, R28.reuse, RZ ;  /* 0x0000001c0b067219 */ /* 0x081fe400000006ff */
[--C-:B------:R-:W-:Y:S02]  /*0a60*/  SHF.R.U64 R24, R32, R28, R7.reuse ;  /* 0x0000001c20187219 */ /* 0x100fe40000001207 */
[----:B------:R-:W-:Y:S02]  /*0a70*/  LOP3.LUT R13, RZ, R6, RZ, 0x33, !PT ;  /* 0x00000006ff0d7212 */ /* 0x000fe400078e33ff */
[-C--:B------:R-:W-:Y:S01]  /*0a80*/  SHF.R.U32.HI R7, RZ, R28.reuse, R7 ;  /* 0x0000001cff077219 */ /* 0x080fe20000011607 */
[----:B------:R-:W0:Y:S01]  /*0a90*/  LDC R23, c[0x0][0x638] ;  /* 0x00018e00ff177b82 */ /* 0x000e220000000800 */
[----:B------:R-:W-:Y:S01]  /*0aa0*/  SHF.L.U32 R12, R9, R28, RZ ;  /* 0x0000001c090c7219 */ /* 0x000fe200000006ff */
[----:B------:R-:W-:-:S06]  /*0ab0*/  IMAD.MOV.U32 R6, RZ, RZ, R24 ;  /* 0x000000ffff067224 */ /* 0x000fcc00078e0018 */
[----:B------:R-:W0:Y:S01]  /*0ac0*/  LDC R101, c[0x0][0x610] ;  /* 0x00018400ff657b82 */ /* 0x000e220000000800 */
[----:B-1-3--:R-:W-:Y:S05]  /*0ad0*/  @!P0 BRA `(.L_x_6) ;  /* 0x0000000000288947 */ /* 0x00afea0003800000 */
[----:B------:R-:W1:Y:S02]  /*0ae0*/  LDC R11, c[0x0][0x64c] ;  /* 0x00019300ff0b7b82 */ /* 0x000e640000000800 */
[----:B-1----:R-:W-:-:S05]  /*0af0*/  IADD3 R11, P0, R24, R11, RZ ;  /* 0x0000000b180b7210 */ /* 0x002fca0007f1e0ff */
        /* <DEDUP_REMOVED lines=8> */
.L_x_6:
[----:B----4-:R-:W-:Y:S01]  /*0b80*/  SHF.R.U64 R6, R6, R21, R7 ;  /* 0x0000001506067219 */ /* 0x010fe20000001207 */
[----:B--2---:R-:W-:Y:S01]  /*0b90*/  VIADD R7, R26, 0xffffffff ;  /* 0xffffffff1a077836 */ /* 0x004fe20000000000 */
[----:B------:R-:W-:Y:S01]  /*0ba0*/  LOP3.LUT R13, R32, R13, RZ, 0xc0, !PT ;  /* 0x0000000d200d7212 */ /* 0x000fe200078ec0ff */
[----:B------:R-:W-:Y:S02]  /*0bb0*/  IMAD.MOV R15, RZ, RZ, -R15 ;  /* 0x000000ffff0f7224 */ /* 0x000fe400078e0a0f */
[----:B------:R-:W-:Y:S02]  /*0bc0*/  IMAD.MOV R8, RZ, RZ, -R6 ;  /* 0x000000ffff087224 */ /* 0x000fe400078e0a06 */
[----:B------:R-:W-:Y:S01]  /*0bd0*/  IMAD R13, R12, R6, R13 ;  /* 0x000000060c0d7224 */ /* 0x000fe200078e020d */
[----:B------:R-:W-:Y:S01]  /*0be0*/  LOP3.LUT R6, R22, R7, RZ, 0xc0, !PT ;  /* 0x0000000716067212 */ /* 0x000fe200078ec0ff */
[----:B------:R-:W-:Y:S02]  /*0bf0*/  @P3 IMAD R0, R20, R15, R5 ;  /* 0x0000000f14003224 */ /* 0x000fe400078e0205 */
[----:B0-----:R-:W-:-:S02]  /*0c00*/  IMAD R5, R8, R23, R24 ;  /* 0x0000001708057224 */ /* 0x001fc400078e0218 */
[----:B------:R-:W-:Y:S02]  /*0c10*/  IMAD R101, R13, R101, R0 ;  /* 0x000000650d657224 */ /* 0x000fe400078e0200 */
[----:B------:R-:W-:Y:S02]  /*0c20*/  IMAD R6, R5, R26, R6 ;  /* 0x0000001a05067224 */ /* 0x000fe400078e0206 */
[----:B------:R-:W-:-:S03]  /*0c30*/  IMAD.MOV.U32 R0, RZ, RZ, 0x1 ;  /* 0x00000001ff007424 */ /* 0x000fc600078e00ff */
[----:B------:R-:W-:Y:S02]  /*0c40*/  SEL R100, R6, R101, !P3 ;  /* 0x0000006506647207 */ /* 0x000fe40005800000 */
[----:B------:R-:W-:-:S07]  /*0c50*/  SEL R101, R101, R6, !P3 ;  /* 0x0000000665657207 */ /* 0x000fce0005800000 */
.L_x_4:
[----:B------:R-:W-:-:S08]  /*0c60*/  NOP ;  /* 0x0000000000007918 */ /* 0x000fd00000000000 */
[----:B------:R-:W0:Y:S02]  /*0c70*/  USETMAXREG.TRY_ALLOC.CTAPOOL UP0, 0xe8 ;  /* 0x000000e8000079c8 */ /* 0x000e240008000600 */
[----:B0-----:R-:W-:-:S13]  /*0c80*/  PLOP3.LUT P0, PT, PT, PT, UP0, 0x80, 0x0 ;  /* 0x000000000000781c */ /* 0x001fda0003f0f008 */
[----:B------:R-:W-:Y:S05]  /*0c90*/  @!P0 BRA `(.L_x_4) ;  /* 0xfffffffc00f08947 */ /* 0x000fea000383ffff */
[----:B------:R-:W-:Y:S01]  /*0ca0*/  ULDC.64 UR4, c[0x0][0x598] ;  /* 0x0001660000047ab9 */ /* 0x000fe20000000a00 */
[----:B------:R-:W-:Y:S01]  /*0cb0*/  ULDC.64 UR38, c[0x0][0x208] ;  /* 0x0000820000267ab9 */ /* 0x000fe20000000a00 */
[----:B------:R-:W-:-:S04]  /*0cc0*/  ISETP.NE.U32.AND P0, PT, RZ, UR4, PT ;  /* 0x00000004ff007c0c */ /* 0x000fc8000bf05070 */
[----:B------:R-:W-:-:S13]  /*0cd0*/  ISETP.NE.AND.EX P0, PT, RZ, UR5, PT, P0 ;  /* 0x00000005ff007c0c */ /* 0x000fda000bf05300 */
[----:B------:R-:W-:Y:S05]  /*0ce0*/  @!P0 BRA `(.L_x_7) ;  /* 0x00000000001c8947 */ /* 0x000fea0003800000 */
[----:B------:R-:W0:Y:S02]  /*0cf0*/  LDC.64 R6, c[0x0][0x598] ;  /* 0x00016600ff067b82 */ /* 0x000e240000000a00 */
[----:B0-----:R-:W2:Y:S02]  /*0d00*/  LDG.E.64 R6, desc[UR38][R6.64] ;  /* 0x0000002606067981 */ /* 0x001ea4000c1e1b00 */
[----:B--2---:R-:W-:-:S04]  /*0d10*/  ISETP.NE.U32.AND P0, PT, R6, RZ, PT ;  /* 0x000000ff0600720c */ /* 0x004fc80003f05070 */
[----:B------:R-:W-:-:S13]  /*0d20*/  ISETP.NE.AND.EX P0, PT, R7, RZ, PT, P0 ;  /* 0x000000ff0700720c */ /* 0x000fda0003f05300 */
[----:B------:R-:W-:Y:S05]  /*0d30*/  @!P0 BRA `(.L_x_7) ;  /* 0x0000000000088947 */ /* 0x000fea0003800000 */
[----:B------:R0:W5:Y:S01]  /*0d40*/  LD.E R19, desc[UR38][R6.64] ;  /* 0x0000002606137980 */ /* 0x000162000c101900 */
[----:B------:R-:W-:Y:S05]  /*0d50*/  BRA `(.L_x_8) ;  /* 0x0000000000247947 */ /* 0x000fea0003800000 */
.L_x_7:
[----:B------:R-:W-:Y:S02]  /*0d60*/  ULDC.64 UR4, c[0x0][0x588] ;  /* 0x0001620000047ab9 */ /* 0x000fe40000000a00 */
[----:B------:R-:W-:-:S04]  /*0d70*/  ISETP.NE.U32.AND P0, PT, RZ, UR4, PT ;  /* 0x00000004ff007c0c */ /* 0x000fc8000bf05070 */
[----:B------:R-:W-:-:S13]  /*0d80*/  ISETP.NE.AND.EX P0, PT, RZ, UR5, PT, P0 ;  /* 0x00000005ff007c0c */ /* 0x000fda000bf05300 */
[----:B------:R-:W-:Y:S05]  /*0d90*/  @!P0 BRA `(.L_x_9) ;  /* 0x00000000000c8947 */ /* 0x000fea0003800000 */
[----:B------:R-:W0:Y:S02]  /*0da0*/  LDC.64 R6, c[0x0][0x588] ;  /* 0x00016200ff067b82 */ /* 0x000e240000000a00 */
[----:B0-----:R1:W5:Y:S01]  /*0db0*/  LDG.E R19, desc[UR38][R6.64] ;  /* 0x0000002606137981 */ /* 0x001362000c1e1900 */
[----:B------:R-:W-:Y:S05]  /*0dc0*/  BRA `(.L_x_8) ;  /* 0x0000000000087947 */ /* 0x000fea0003800000 */
.L_x_9:
[----:B------:R-:W-:Y:S02]  /*0dd0*/  ULDC UR4, c[0x0][0x580] ;  /* 0x0001600000047ab9 */ /* 0x000fe40000000800 */
[----:B------:R-:W-:-:S07]  /*0de0*/  IMAD.U32 R19, RZ, RZ, UR4 ;  /* 0x00000004ff137e24 */ /* 0x000fce000f8e00ff */
.L_x_8:
[----:B------:R-:W-:Y:S02]  /*0df0*/  ULDC.64 UR4, c[0x0][0x5a0] ;  /* 0x0001680000047ab9 */ /* 0x000fe40000000a00 */
[----:B------:R-:W-:-:S04]  /*0e00*/  ISETP.NE.U32.AND P0, PT, RZ, UR4, PT ;  /* 0x00000004ff007c0c */ /* 0x000fc8000bf05070 */
[----:B------:R-:W-:-:S13]  /*0e10*/  ISETP.NE.AND.EX P0, PT, RZ, UR5, PT, P0 ;  /* 0x00000005ff007c0c */ /* 0x000fda000bf05300 */
[----:B------:R-:W-:Y:S05]  /*0e20*/  @!P0 BRA `(.L_x_10) ;  /* 0x00000000001c8947 */ /* 0x000fea0003800000 */
[----:B01----:R-:W0:Y:S02]  /*0e30*/  LDC.64 R6, c[0x0][0x5a0] ;  /* 0x00016800ff067b82 */ /* 0x003e240000000a00 */
[----:B0-----:R-:W2:Y:S02]  /*0e40*/  LDG.E.64 R6, desc[UR38][R6.64] ;  /* 0x0000002606067981 */ /* 0x001ea4000c1e1b00 */
[----:B--2---:R-:W-:-:S04]  /*0e50*/  ISETP.NE.U32.AND P0, PT, R6, RZ, PT ;  /* 0x000000ff0600720c */ /* 0x004fc80003f05070 */
[----:B------:R-:W-:-:S13]  /*0e60*/  ISETP.NE.AND.EX P0, PT, R7, RZ, PT, P0 ;  /* 0x000000ff0700720c */ /* 0x000fda0003f05300 */
[----:B------:R-:W-:Y:S05]  /*0e70*/  @!P0 BRA `(.L_x_10) ;  /* 0x0000000000088947 */ /* 0x000fea0003800000 */
[----:B------:R0:W5:Y:S01]  /*0e80*/  LD.E R88, desc[UR38][R6.64] ;  /* 0x0000002606587980 */ /* 0x000162000c101900 */
[----:B------:R-:W-:Y:S05]  /*0e90*/  BRA `(.L_x_11) ;  /* 0x0000000000247947 */ /* 0x000fea0003800000 */
.L_x_10:
[----:B------:R-:W-:Y:S02]  /*0ea0*/  ULDC.64 UR4, c[0x0][0x590] ;  /* 0x0001640000047ab9 */ /* 0x000fe40000000a00 */
[----:B------:R-:W-:-:S04]  /*0eb0*/  ISETP.NE.U32.AND P0, PT, RZ, UR4, PT ;  /* 0x00000004ff007c0c */ /* 0x000fc8000bf05070 */
[----:B------:R-:W-:-:S13]  /*0ec0*/  ISETP.NE.AND.EX P0, PT, RZ, UR5, PT, P0 ;  /* 0x00000005ff007c0c */ /* 0x000fda000bf05300 */
[----:B------:R-:W-:Y:S05]  /*0ed0*/  @!P0 BRA `(.L_x_12) ;  /* 0x00000000000c8947 */ /* 0x000fea0003800000 */
[----:B------:R-:W2:Y:S02]  /*0ee0*/  LDC.64 R88, c[0x0][0x590] ;  /* 0x00016400ff587b82 */ /* 0x000ea40000000a00 */
[----:B--2---:R2:W5:Y:S01]  /*0ef0*/  LDG.E R88, desc[UR38][R88.64] ;  /* 0x0000002658587981 */ /* 0x004562000c1e1900 */
[----:B------:R-:W-:Y:S05]  /*0f00*/  BRA `(.L_x_11) ;  /* 0x0000000000087947 */ /* 0x000fea0003800000 */
.L_x_12:
[----:B------:R-:W-:Y:S02]  /*0f10*/  ULDC UR4, c[0x0][0x584] ;  /* 0x0001610000047ab9 */ /* 0x000fe40000000800 */
[----:B------:R-:W-:-:S07]  /*0f20*/  IMAD.U32 R88, RZ, RZ, UR4 ;  /* 0x00000004ff587e24 */ /* 0x000fce000f8e00ff */
.L_x_11:
[----:B------:R-:W-:-:S13]  /*0f30*/  LOP3.LUT P0, RZ, R0, 0xff, RZ, 0xc0, !PT ;  /* 0x000000ff00ff7812 */ /* 0x000fda000780c0ff */
[----:B------:R-:W-:Y:S05]  /*0f40*/  @!P0 EXIT ;  /* 0x000000000000894d */ /* 0x000fea0003800000 */
[----:B------:R-:W3:Y:S01]  /*0f50*/  LDC R90, c[0x0][0x658] ;  /* 0x00019600ff5a7b82 */ /* 0x000ee20000000800 */
[----:B------:R-:W-:Y:S01]  /*0f60*/  ULDC.64 UR6, c[0x0][0x288] ;  /* 0x0000a20000067ab9 */ /* 0x000fe20000000a00 */
[----:B------:R-:W-:Y:S01]  /*0f70*/  LOP3.LUT R14, R14, 0x1, RZ, 0xc0, !PT ;  /* 0x000000010e0e7812 */ /* 0x000fe200078ec0ff */
[----:B------:R-:W-:Y:S01]  /*0f80*/  UIADD3 UR4, UR7, 0x1f, URZ ;  /* 0x0000001f07047890 */ /* 0x000fe2000fffe03f */
[----:B------:R-:W-:Y:S01]  /*0f90*/  SHF.R.U32.HI R0, RZ, 0x2, R3 ;  /* 0x00000002ff007819 */ /* 0x000fe20000011603 */
[----:B01----:R-:W-:Y:S01]  /*0fa0*/  IMAD.MOV.U32 R7, RZ, RZ, -0x1 ;  /* 0xffffffffff077424 */ /* 0x003fe200078e00ff */
[----:B------:R-:W-:Y:S01]  /*0fb0*/  SHF.R.U32.HI R4, RZ, 0x1, R4 ;  /* 0x00000001ff047819 */ /* 0x000fe20000011604 */
[----:B------:R-:W-:Y:S01]  /*0fc0*/  USHF.R.S32.HI UR5, URZ, 0x1f, UR4 ;  /* 0x0000001f3f057899 */ /* 0x000fe20008011404 */
[----:B------:R-:W0:Y:S01]  /*0fd0*/  LDC.64 R92, c[0x0][0x5c8] ;  /* 0x00017200ff5c7b82 */ /* 0x000e220000000a00 */
[----:B------:R-:W-:Y:S01]  /*0fe0*/  IMAD.SHL.U32 R5, R14, 0x40, RZ ;  /* 0x000000400e057824 */ /* 0x000fe200078e00ff */
[----:B------:R-:W-:Y:S01]  /*0ff0*/  LOP3.LUT R0, R0, 0x7, RZ, 0xc0, !PT ;  /* 0x0000000700007812 */ /* 0x000fe200078ec0ff */
[----:B------:R-:W-:Y:S01]  /*1000*/  ULEA.HI UR5, UR5, UR4, URZ, 0x5 ;  /* 0x0000000405057291 */ /* 0x000fe2000f8f283f */
[----:B------:R-:W-:Y:S01]  /*1010*/  LOP3.LUT R23, R4, 0x30, RZ, 0xc0, !PT ;  /* 0x0000003004177812 */ /* 0x000fe200078ec0ff */
[----:B------:R-:W-:Y:S01]  /*1020*/  IMAD.MOV.U32 R9, RZ, RZ, 0x1 ;  /* 0x00000001ff097424 */ /* 0x000fe200078e00ff */
[--C-:B------:R-:W-:Y:S01]  /*1030*/  LOP3.LUT R22, R5, 0x40, R0.reuse, 0xe2, !PT ;  /* 0x0000004005167812 */ /* 0x100fe200078ee200 */
[----:B------:R-:W-:Y:S01]  /*1040*/  USHF.R.S32.HI UR43, URZ, 0x5, UR5 ;  /* 0x000000053f2b7899 */ /* 0x000fe20008011405 */
[----:B------:R-:W1:Y:S01]  /*1050*/  LDC R95, c[0x0][0x600] ;  /* 0x00018000ff5f7b82 */ /* 0x000e620000000800 */
[-C--:B------:R-:W-:Y:S01]  /*1060*/  IADD3 R5, RZ, -R23.reuse, -R0 ;  /* 0x80000017ff057210 */ /* 0x080fe20007ffe800 */
[----:B------:R-:W-:Y:S01]  /*1070*/  IMAD.U32 R6, RZ, RZ, UR6 ;  /* 0x00000006ff067e24 */ /* 0x000fe2000f8e00ff */
[C---:B--2---:R-:W-:Y:S01]  /*1080*/  LOP3.LUT R89, R3.reuse, 0x3, RZ, 0xc0, !PT ;  /* 0x0000000303597812 */ /* 0x044fe200078ec0ff */
[----:B------:R-:W-:Y:S01]  /*1090*/  UISETP.LT.AND UP0, UPT, UR43, 0x1, UPT ;  /* 0x000000012b00788c */ /* 0x000fe2000bf01270 */
[----:B------:R-:W-:Y:S01]  /*10a0*/  LOP3.LUT R94, R3, 0x80, RZ, 0xc0, !PT ;  /* 0x00000080035e7812 */ /* 0x000fe200078ec0ff */
[----:B------:R-:W-:Y:S01]  /*10b0*/  IMAD R5, R14, -0x40, R5 ;  /* 0xffffffc00e057824 */ /* 0x000fe200078e0205 */
[----:B------:R-:W-:Y:S01]  /*10c0*/  ULDC UR4, c[0x0][0x284] ;  /* 0x0000a10000047ab9 */ /* 0x000fe20000000800 */
[-C--:B---3--:R-:W-:Y:S01]  /*10d0*/  SHF.L.U32 R7, R7, R90.reuse, RZ ;  /* 0x0000005a07077219 */ /* 0x088fe200000006ff */
[----:B------:R-:W-:Y:S01]  /*10e0*/  USEL UR44, UR43, 0x1, UP0 ;  /* 0x000000012b2c7887 */ /* 0x000fe20008000000 */
[----:B------:R-:W-:Y:S01]  /*10f0*/  LOP3.LUT R22, R22, R23, RZ, 0xfc, !PT ;  /* 0x0000001716167212 */ /* 0x000fe200078efcff */
[----:B------:R-:W-:Y:S01]  /*1100*/  IMAD R89, R89, -0x2, R6 ;  /* 0xfffffffe59597824 */ /* 0x000fe200078e0206 */
[----:B------:R-:W-:Y:S01]  /*1110*/  SHF.L.U32 R90, R9, R90, RZ ;  /* 0x0000005a095a7219 */ /* 0x000fe200000006ff */
[----:B------:R-:W-:Y:S01]  /*1120*/  VIADD R97, R5, UR4 ;  /* 0x0000000405617c36 */ /* 0x000fe20008000000 */
[----:B------:R-:W-:Y:S01]  /*1130*/  LOP3.LUT R98, R18, 0x1, RZ, 0xfc, !PT ;  /* 0x0000000112627812 */ /* 0x000fe200078efcff */
[----:B------:R-:W-:Y:S01]  /*1140*/  IMAD.MOV.U32 R23, RZ, RZ, RZ ;  /* 0x000000ffff177224 */ /* 0x000fe200078e00ff */
[C---:B0-----:R-:W-:Y:S01]  /*1150*/  SHF.L.U64.HI R91, R92.reuse, 0x3, R93 ;  /* 0x000000035c5b7819 */ /* 0x041fe2000001025d */
[----:B------:R-:W-:Y:S01]  /*1160*/  IMAD.SHL.U32 R92, R92, 0x8, RZ ;  /* 0x000000085c5c7824 */ /* 0x000fe200078e00ff */
[----:B------:R-:W-:Y:S01]  /*1170*/  SHF.R.U32.HI R94, RZ, 0x7, R94 ;  /* 0x00000007ff5e7819 */ /* 0x000fe2000001165e */
[----:B------:R-:W-:Y:S01]  /*1180*/  IMAD.SHL.U32 R93, R3, 0x2, RZ ;  /* 0x00000002035d7824 */ /* 0x000fe200078e00ff */
[----:B------:R-:W-:Y:S01]  /*1190*/  LOP3.LUT R96, RZ, R7, RZ, 0x33, !PT ;  /* 0x00000007ff607212 */ /* 0x000fe200078e33ff */
[----:B------:R-:W-:Y:S01]  /*11a0*/  UIADD3 UR44, UR43, -UR44, URZ ;  /* 0x8000002c2b2c7290 */ /* 0x000fe2000fffe03f */
[----:B------:R-:W-:Y:S01]  /*11b0*/  UMOV UR40, URZ ;  /* 0x0000003f00287c82 */ /* 0x000fe20008000000 */
[----:B-1----:R-:W-:Y:S01]  /*11c0*/  VIADD R95, R95, 0xffffffff ;  /* 0xffffffff5f5f7836 */ /* 0x002fe20000000000 */
[----:B------:R-:W-:-:S09]  /*11d0*/  UMOV UR41, URZ ;  /* 0x0000003f00297c82 */ /* 0x000fd20008000000 */
.L_x_158:
[----:B0-----:R-:W0:Y:S01]  /*11e0*/  SHFL.IDX PT, R0, R94, RZ, 0x1f ;  /* 0x00001fff5e007589 */ /* 0x001e2200000e0000 */
[----:B-1----:R-:W1:Y:S01]  /*11f0*/  S2UR UR7, SR_CgaCtaId ;  /* 0x00000000000779c3 */ /* 0x002e620000008800 */
[----:B------:R-:W-:Y:S01]  /*1200*/  UMOV UR6, 0x400 ;  /* 0x0000040000067882 */ /* 0x000fe20000000000 */
[----:B0-----:R-:W-:Y:S01]  /*1210*/  R2UR UR4, R0 ;  /* 0x00000000000472ca */ /* 0x001fe200000e0000 */
[----:B-1----:R-:W-:-:S12]  /*1220*/  ULEA UR46, UR7, UR6, 0x18 ;  /* 0x00000006072e7291 */ /* 0x002fd8000f8ec03f */
[----:B------:R-:W-:-:S04]  /*1230*/  ULEA.HI UR5, UR4, UR4, URZ, 0x1 ;  /* 0x0000000404057291 */ /* 0x000fc8000f8f083f */
[----:B------:R-:W-:-:S04]  /*1240*/  ULOP3.LUT UR5, UR5, 0x7fffe, URZ, 0xc0, !UPT ;  /* 0x0007fffe05057892 */ /* 0x000fc8000f8ec03f */
[----:B------:R-:W-:-:S03]  /*1250*/  UIADD3 UR5, UR4, -UR5, URZ ;  /* 0x8000000504057290 */ /* 0x000fc6000fffe03f */
[----:B------:R-:W-:Y:S01]  /*1260*/  ULDC UR4, c[0x0][0x28c] ;  /* 0x0000a30000047ab9 */ /* 0x000fe20000000800 */
[----:B------:R-:W-:Y:S01]  /*1270*/  ULEA UR5, UR5, UR46, 0xd ;  /* 0x0000002e05057291 */ /* 0x000fe2000f8e683f */
[----:B------:R-:W-:-:S03]  /*1280*/  ISETP.LT.AND P0, PT, RZ, UR4, PT ;  /* 0x00000004ff007c0c */ /* 0x000fc6000bf01270 */
[----:B------:R-:W-:-:S04]  /*1290*/  UIADD3 UR5, UR5, 0x100, URZ ;  /* 0x0000010005057890 */ /* 0x000fc8000fffe03f */
[----:B------:R-:W-:-:S04]  /*12a0*/  USHF.R.U32.HI UR5, URZ, 0x4, UR5 ;  /* 0x000000043f057899 */ /* 0x000fc80008011605 */
[----:B------:R-:W-:-:S04]  /*12b0*/  ULOP3.LUT UR5, UR5, 0x3fff, URZ, 0xc0, !UPT ;  /* 0x00003fff05057892 */ /* 0x000fc8000f8ec03f */
[----:B------:R-:W-:Y:S01]  /*12c0*/  ULOP3.LUT UR45, UR5, 0x10000, URZ, 0xfc, !UPT ;  /* 0x00010000052d7892 */ /* 0x000fe2000f8efc3f */
[----:B--234-:R-:W-:Y:S11]  /*12d0*/  @P0 BRA `(.L_x_13) ;  /* 0x0000000000400947 */ /* 0x01cff60003800000 */
[----:B------:R-:W-:Y:S01]  /*12e0*/  MOV R0, 0x0 ;  /* 0x0000000000007802 */ /* 0x000fe20000000f00 */
[----:B------:R-:W-:Y:S01]  /*12f0*/  ULDC.64 UR4, c[0x4][0x68] ;  /* 0x01001a0000047ab9 */ /* 0x000fe20000000a00 */
[----:B------:R-:W-:Y:S01]  /*1300*/  ULDC.64 UR6, c[0x4][0x8] ;  /* 0x0100020000067ab9 */ /* 0x000fe20000000a00 */
[----:B------:R-:W-:Y:S01]  /*1310*/  IMAD.U32 R4, RZ, RZ, UR4 ;  /* 0x00000004ff047e24 */ /* 0x000fe2000f8e00ff */
[----:B------:R0:W1:Y:S01]  /*1320*/  LDC.64 R14, c[0x4][R0] ;  /* 0x01000000000e7b82 */ /* 0x0000620000000a00 */
[----:B------:R-:W-:Y:S01]  /*1330*/  IMAD.U32 R5, RZ, RZ, UR5 ;  /* 0x00000005ff057e24 */ /* 0x000fe2000f8e00ff */
[----:B------:R-:W-:Y:S01]  /*1340*/  ULDC.64 UR4, c[0x4][0x70] ;  /* 0x01001c0000047ab9 */ /* 0x000fe20000000a00 */
[----:B------:R-:W-:Y:S02]  /*1350*/  IMAD.U32 R10, RZ, RZ, UR6 ;  /* 0x00000006ff0a7e24 */ /* 0x000fe4000f8e00ff */
[----:B------:R-:W-:Y:S02]  /*1360*/  IMAD.U32 R6, RZ, RZ, UR4 ;  /* 0x00000004ff067e24 */ /* 0x000fe4000f8e00ff */
[----:B------:R-:W-:-:S02]  /*1370*/  IMAD.U32 R7, RZ, RZ, UR5 ;  /* 0x00000005ff077e24 */ /* 0x000fc4000f8e00ff */
[----:B------:R-:W-:Y:S02]  /*1380*/  IMAD.U32 R11, RZ, RZ, UR7 ;  /* 0x00000007ff0b7e24 */ /* 0x000fe4000f8e00ff */
[----:B------:R-:W-:Y:S02]  /*1390*/  IMAD.MOV.U32 R8, RZ, RZ, 0x1e1 ;  /* 0x000001e1ff087424 */ /* 0x000fe400078e00ff */
[----:B------:R-:W-:Y:S02]  /*13a0*/  IMAD.MOV.U32 R12, RZ, RZ, 0x1 ;  /* 0x00000001ff0c7424 */ /* 0x000fe400078e00ff */
[----:B0-----:R-:W-:-:S07]  /*13b0*/  IMAD.MOV.U32 R13, RZ, RZ, RZ ;  /* 0x000000ffff0d7224 */ /* 0x001fce00078e00ff */
[----:B------:R-:W-:-:S07]  /*13c0*/  LEPC R20, `(.L_x_13) ;  /* 0x000000001014794e */ /* 0x000fce0000000000 */
[----:B-1---5:R-:W-:Y:S05]  /*13d0*/  CALL.ABS.NOINC R14 ;  /* 0x000000000e007343 */ /* 0x022fea0003c00000 */
.L_x_13:
[----:B------:R-:W-:-:S13]  /*13e0*/  ISETP.NE.AND P0, PT, R98, 0x3, PT ;  /* 0x000000036200780c */ /* 0x000fda0003f05270 */
[----:B------:R-:W-:Y:S05]  /*13f0*/  @!P0 BRA `(.L_x_14) ;  /* 0x0000000000048947 */ /* 0x000fea0003800000 */
[----:B------:R-:W-:Y:S01]  /*1400*/  BPT.TRAP 0x1 ;  /* 0x000000040000795c */ /* 0x000fe20000300000 */
.L_x_14:
[----:B------:R-:W-:Y:S02]  /*1410*/  IMAD.U32 R3, RZ, RZ, UR41 ;  /* 0x00000029ff037e24 */ /* 0x000fe4000f8e00ff */
[----:B------:R-:W-:-:S03]  /*1420*/  IMAD.U32 R0, RZ, RZ, UR40 ;  /* 0x00000028ff007e24 */ /* 0x000fc6000f8e00ff */
[----:B------:R-:W-:Y:S02]  /*1430*/  LEA R3, R3, UR46, 0x3 ;  /* 0x0000002e03037c11 */ /* 0x000fe4000f8e18ff */
[----:B------:R-:W-:-:S04]  /*1440*/  SHF.L.U32 R0, R0, 0x1f, RZ ;  /* 0x0000001f00007819 */ /* 0x000fc800000006ff */
[----:B------:R0:W1:Y:S01]  /*1450*/  SYNCS.PHASECHK.TRANS64.TRYWAIT P1, [R3+URZ], R0 ;  /* 0x00000000030075a7 */ /* 0x000062000802017f */
[----:B------:R-:W-:Y:S05]  /*1460*/  @!P0 BRA `(.L_x_15) ;  /* 0x0000000000048947 */ /* 0x000fea0003800000 */
[----:B------:R-:W-:Y:S01]  /*1470*/  BPT.TRAP 0x1 ;  /* 0x000000040000795c */ /* 0x000fe20000300000 */
.L_x_15:
[----:B------:R-:W-:-:S05]  /*1480*/  IMAD.U32 R4, RZ, RZ, UR44 ;  /* 0x0000002cff047e24 */ /* 0x000fca000f8e00ff */
[----:B------:R-:W-:Y:S01]  /*1490*/  ISETP.GE.AND P2, PT, R4, 0x1, PT ;  /* 0x000000010400780c */ /* 0x000fe20003f46270 */
[----:B-1----:R-:W-:-:S12]  /*14a0*/  @P1 BRA `(.L_x_16) ;  /* 0x0000000000081947 */ /* 0x002fd80003800000 */
[----:B------:R-:W1:Y:S02]  /*14b0*/  SYNCS.PHASECHK.TRANS64.TRYWAIT P1, [R3+URZ], R0 ;  /* 0x00000000030075a7 */ /* 0x000e64000802017f */
[----:B-1----:R-:W-:Y:S05]  /*14c0*/  @!P1 BRA `(.L_x_17) ;  /* 0x00000058008c9947 */ /* 0x002fea0003800000 */
.L_x_16:
[----:B------:R-:W-:Y:S05]  /*14d0*/  WARPSYNC.ALL ;  /* 0x0000000000007948 */ /* 0x000fea0003800000 */
[----:B------:R-:W-:Y:S01]  /*14e0*/  UIADD3 UR4, UR46, 0x14100, URZ ;  /* 0x000141002e047890 */ /* 0x000fe2000fffe03f */
[----:B------:R-:W-:Y:S01]  /*14f0*/  WARPGROUP.ARRIVE ;  /* 0x00000000000079c5 */ /* 0x000fe20000000000 */
[----:B------:R-:W-:Y:S02]  /*1500*/  ULEA UR5, UR41, UR45, 0xa ;  /* 0x0000002d29057291 */ /* 0x000fe4000f8e503f */
[----:B------:R-:W-:Y:S01]  /*1510*/  USHF.R.U32.HI UR4, URZ, 0x4, UR4 ;  /* 0x000000043f047899 */ /* 0x000fe20008011604 */
[----:B------:R-:W-:Y:S01]  /*1520*/  UMOV UR9, 0x40000040 ;  /* 0x4000004000097882 */ /* 0x000fe20000000000 */
[----:B------:R-:W-:-:S02]  /*1530*/  UMOV UR11, 0x40000040 ;  /* 0x40000040000b7882 */ /* 0x000fc40000000000 */
[----:B------:R-:W-:Y:S01]  /*1540*/  ULOP3.LUT UR4, UR4, 0x3fff, URZ, 0xc0, !UPT ;  /* 0x00003fff04047892 */ /* 0x000fe2000f8ec03f */
[----:B------:R-:W-:-:S03]  /*1550*/  UMOV UR8, UR5 ;  /* 0x0000000500087c82 */ /* 0x000fc60008000000 */
[----:B------:R-:W-:-:S04]  /*1560*/  ULOP3.LUT UR4, UR4, 0x10000, URZ, 0xfc, !UPT ;  /* 0x0001000004047892 */ /* 0x000fc8000f8efc3f */
[----:B------:R-:W-:-:S07]  /*1570*/  ULEA UR6, UR41, UR4, 0xa ;  /* 0x0000000429067291 */ /* 0x000fce000f8e503f */
[----:B------:R-:W-:Y:S02]  /*1580*/  UMOV UR10, UR6 ;  /* 0x00000006000a7c82 */ /* 0x000fe40008000000 */
[----:B------:R-:W-:Y:S01]  /*1590*/  HGMMA.64x128x8.F32.TF32 R24, gdesc[UR8], RZ, !UPT, gsb0 ;  /* 0x05e00000081879f0 */ /* 0x000fe2000c0028ff */
[----:B------:R-:W-:Y:S02]  /*15a0*/  UIADD3 UR8, UR5, 0x2, URZ ;  /* 0x0000000205087890 */ /* 0x000fe4000fffe03f */
[----:B------:R-:W-:Y:S01]  /*15b0*/  UIADD3 UR10, UR6, 0x2, URZ ;  /* 0x00000002060a7890 */ /* 0x000fe2000fffe03f */
[----:B------:R-:W-:Y:S01]  /*15c0*/  UMOV UR9, 0x40000040 ;  /* 0x4000004000097882 */ /* 0x000fe20000000000 */
[----:B------:R-:W-:Y:S01]  /*15d0*/  UMOV UR11, 0x40000040 ;  /* 0x40000040000b7882 */ /* 0x000fe20000000000 */
[----:B------:R-:W-:Y:S02]  /*15e0*/  WARPGROUP.DEPBAR.LE gsb0, 0x0 ;  /* 0x00008000000079c5 */ /* 0x000fe40000010000 */
[----:B------:R-:W-:-:S06]  /*15f0*/  WARPGROUP.ARRIVE ;  /* 0x00000000000079c5 */ /* 0x000fcc0000000000 */
[----:B------:R-:W-:Y:S01]  /*1600*/  HGMMA.64x128x8.F32.TF32 R24, gdesc[UR8], R24, gsb0 ;  /* 0x05e00000081879f0 */ /* 0x000fe20008002818 */
        /* <DEDUP_REMOVED lines=13> */
[----:B------:R-:W-:Y:S03]  /*16e0*/  HGMMA.64x128x8.F32.TF32 R24, gdesc[UR8], R24, gsb0 ;  /* 0x05e00000081879f0 */ /* 0x000fe60008002818 */
[----:B------:R-:W-:Y:S02]  /*16f0*/  WARPGROUP.DEPBAR.LE gsb0, 0x0 ;  /* 0x00008000000079c5 */ /* 0x000fe40000010000 */
[----:B------:R-:W-:Y:S05]  /*1700*/  @!P2 BRA `(.L_x_18) ;  /* 0x00000004001ca947 */ /* 0x000fea0003800000 */
[----:B------:R-:W-:Y:S01]  /*1710*/  UIADD3 UR5, UR41, 0x1, URZ ;  /* 0x0000000129057890 */ /* 0x000fe2000fffe03f */
[----:B01----:R-:W-:-:S03]  /*1720*/  IMAD.U32 R0, RZ, RZ, UR44 ;  /* 0x0000002cff007e24 */ /* 0x003fc6000f8e00ff */
[----:B------:R-:W-:-:S04]  /*1730*/  UISETP.NE.AND UP0, UPT, UR5, 0x5, UPT ;  /* 0x000000050500788c */ /* 0x000fc8000bf05270 */
[----:B------:R-:W-:Y:S02]  /*1740*/  USEL UR6, URZ, 0x1, UP0 ;  /* 0x000000013f067887 */ /* 0x000fe40008000000 */
[----:B------:R-:W-:Y:S02]  /*1750*/  USEL UR5, UR5, URZ, UP0 ;  /* 0x0000003f05057287 */ /* 0x000fe40008000000 */
[----:B------:R-:W-:-:S06]  /*1760*/  ULOP3.LUT UR6, UR40, UR6, URZ, 0x3c, !UPT ;  /* 0x0000000628067292 */ /* 0x000fcc000f8e3c3f */
[----:B------:R-:W-:Y:S01]  /*1770*/  IMAD.U32 R5, RZ, RZ, UR6 ;  /* 0x00000006ff057e24 */ /* 0x000fe2000f8e00ff */
[----:B------:R-:W-:-:S06]  /*1780*/  UMOV UR6, UR41 ;  /* 0x0000002900067c82 */ /* 0x000fcc0008000000 */
.L_x_25:
[----:B01----:R-:W-:Y:S05]  /*1790*/  @!P0 BRA `(.L_x_19) ;  /* 0x0000000000048947 */ /* 0x003fea0003800000 */
[----:B------:R-:W-:Y:S01]  /*17a0*/  BPT.TRAP 0x1 ;  /* 0x000000040000795c */ /* 0x000fe20000300000 */
.L_x_19:
[----:B------:R-:W0:Y:S01]  /*17b0*/  S2UR UR8, SR_CgaCtaId ;  /* 0x00000000000879c3 */ /* 0x000e220000008800 */
[----:B------:R-:W-:Y:S01]  /*17c0*/  UMOV UR7, 0x400 ;  /* 0x0000040000077882 */ /* 0x000fe20000000000 */
[----:B------:R-:W-:Y:S01]  /*17d0*/  SHF.L.U32 R3, R5, 0x1f, RZ ;  /* 0x0000001f05037819 */ /* 0x000fe200000006ff */
[----:B0-----:R-:W-:-:S04]  /*17e0*/  ULEA UR13, UR8, UR7, 0x18 ;  /* 0x00000007080d7291 */ /* 0x001fc8000f8ec03f */
[----:B------:R-:W-:-:S09]  /*17f0*/  ULEA UR7, UR5, UR13, 0x3 ;  /* 0x0000000d05077291 */ /* 0x000fd2000f8e183f */
[----:B------:R0:W1:Y:S01]  /*1800*/  SYNCS.PHASECHK.TRANS64.TRYWAIT P1, [UR7], R3 ;  /* 0x00000003ff0075a7 */ /* 0x0000620008020147 */
[----:B------:R-:W-:Y:S05]  /*1810*/  @!P0 BRA `(.L_x_20) ;  /* 0x0000000000048947 */ /* 0x000fea0003800000 */
[----:B------:R-:W-:Y:S01]  /*1820*/  BPT.TRAP 0x1 ;  /* 0x000000040000795c */ /* 0x000fe20000300000 */
.L_x_20:
[----:B-1----:R-:W-:Y:S05]  /*1830*/  @P1 BRA `(.L_x_21) ;  /* 0x0000000000081947 */ /* 0x002fea0003800000 */
[----:B------:R-:W1:Y:S02]  /*1840*/  SYNCS.PHASECHK.TRANS64.TRYWAIT P1, [UR7], R3 ;  /* 0x00000003ff0075a7 */ /* 0x000e640008020147 */
[----:B-1----:R-:W-:Y:S05]  /*1850*/  @!P1 BRA `(.L_x_22) ;  /* 0x0000005400bc9947 */ /* 0x002fea0003800000 */
.L_x_21:
[----:B------:R-:W-:Y:S01]  /*1860*/  ULEA UR7, UR5, UR45, 0xa ;  /* 0x0000002d05077291 */ /* 0x000fe2000f8e503f */
[----:B------:R-:W-:Y:S01]  /*1870*/  WARPGROUP.ARRIVE ;  /* 0x00000000000079c5 */ /* 0x000fe20000000000 */
[----:B------:R-:W-:Y:S01]  /*1880*/  ULEA UR12, UR5, UR4, 0xa ;  /* 0x00000004050c7291 */ /* 0x000fe2000f8e503f */
[----:B------:R-:W-:Y:S01]  /*1890*/  UMOV UR9, 0x40000040 ;  /* 0x4000004000097882 */ /* 0x000fe20000000000 */
[----:B------:R-:W-:-:S03]  /*18a0*/  UMOV UR11, 0x40000040 ;  /* 0x40000040000b7882 */ /* 0x000fc60000000000 */
[----:B------:R-:W-:Y:S02]  /*18b0*/  UMOV UR8, UR7 ;  /* 0x0000000700087c82 */ /* 0x000fe40008000000 */
[----:B------:R-:W-:Y:S02]  /*18c0*/  UMOV UR10, UR12 ;  /* 0x0000000c000a7c82 */ /* 0x000fe40008000000 */
[----:B------:R-:W-:Y:S01]  /*18d0*/  HGMMA.64x128x8.F32.TF32 R24, gdesc[UR8], R24, gsb0 ;  /* 0x05e00000081879f0 */ /* 0x000fe20008002818 */
[----:B------:R-:W-:Y:S02]  /*18e0*/  UIADD3 UR8, UR7, 0x2, URZ ;  /* 0x0000000207087890 */ /* 0x000fe4000fffe03f */
[----:B------:R-:W-:Y:S01]  /*18f0*/  UIADD3 UR10, UR12, 0x2, URZ ;  /* 0x000000020c0a7890 */ /* 0x000fe2000fffe03f */
[----:B------:R-:W-:Y:S01]  /*1900*/  UMOV UR9, 0x40000040 ;  /* 0x4000004000097882 */ /* 0x000fe20000000000 */
[----:B------:R-:W-:Y:S01]  /*1910*/  UMOV UR11, 0x40000040 ;  /* 0x40000040000b7882 */ /* 0x000fe20000000000 */
[----:B------:R-:W-:-:S02]  /*1920*/  WARPGROUP.DEPBAR.LE gsb0, 0x0 ;  /* 0x00008000000079c5 */ /* 0x000fc40000010000 */
        /* <DEDUP_REMOVED lines=18> */
[----:B------:R-:W-:Y:S01]  /*1a50*/  BPT.TRAP 0x1 ;  /* 0x000000040000795c */ /* 0x000fe20000300000 */
.L_x_23:
[----:B------:R-:W-:Y:S01]  /*1a60*/  ULEA UR7, UR6, UR13, 0x3 ;  /* 0x0000000d06077291 */ /* 0x000fe2000f8e183f */
[----:B------:R-:W-:-:S03]  /*1a70*/  ISETP.GT.U32.AND P1, PT, R18, 0x1, PT ;  /* 0x000000011200780c */ /* 0x000fc60003f24070 */
[----:B------:R-:W-:-:S04]  /*1a80*/  UIADD3 UR7, UR7, 0x28, URZ ;  /* 0x0000002807077890 */ /* 0x000fc8000fffe03f */
[----:B------:R-:W-:-:S09]  /*1a90*/  UPRMT UR7, URZ, 0x654, UR7 ;  /* 0x000006543f077896 */ /* 0x000fd20008000007 */
[----:B------:R-:W-:Y:S01]  /*1aa0*/  SYNCS.ARRIVE.TRANS64.RED.A1T0 RZ, [UR7], RZ ;  /* 0x000000ffffff79a7 */ /* 0x000fe20008100407 */
[----:B------:R-:W-:Y:S05]  /*1ab0*/  @P1 BRA `(.L_x_24) ;  /* 0x0000000000041947 */ /* 0x000fea0003800000 */
[----:B------:R-:W-:Y:S01]  /*1ac0*/  BPT.TRAP 0x1 ;  /* 0x000000040000795c */ /* 0x000fe20000300000 */
.L_x_24:
[----:B------:R-:W-:Y:S01]  /*1ad0*/  UIADD3 UR5, UR5, 0x1, URZ ;  /* 0x0000000105057890 */ /* 0x000fe2000fffe03f */
[C---:B------:R-:W-:Y:S01]  /*1ae0*/  ISETP.GT.AND P1, PT, R0.reuse, 0x1, PT ;  /* 0x000000010000780c */ /* 0x040fe20003f24270 */
[----:B------:R-:W-:Y:S01]  /*1af0*/  UIADD3 UR6, UR6, 0x1, URZ ;  /* 0x0000000106067890 */ /* 0x000fe2000fffe03f */
[----:B------:R-:W-:Y:S01]  /*1b00*/  VIADD R0, R0, 0xffffffff ;  /* 0xffffffff00007836 */ /* 0x000fe20000000000 */
[----:B------:R-:W-:Y:S02]  /*1b10*/  UISETP.NE.AND UP0, UPT, UR5, 0x5, UPT ;  /* 0x000000050500788c */ /* 0x000fe4000bf05270 */
[----:B------:R-:W-:Y:S02]  /*1b20*/  UISETP.NE.AND UP1, UPT, UR6, 0x5, UPT ;  /* 0x000000050600788c */ /* 0x000fe4000bf25270 */
[----:B------:R-:W-:Y:S02]  /*1b30*/  USEL UR7, URZ, 0x1, UP0 ;  /* 0x000000013f077887 */ /* 0x000fe40008000000 */
[----:B------:R-:W-:-:S02]  /*1b40*/  USEL UR5, UR5, URZ, UP0 ;  /* 0x0000003f05057287 */ /* 0x000fc40008000000 */
[----:B------:R-:W-:Y:S02]  /*1b50*/  USEL UR6, UR6, URZ, UP1 ;  /* 0x0000003f06067287 */ /* 0x000fe40008800000 */
[----:B------:R-:W-:Y:S01]  /*1b60*/  LOP3.LUT R5, R5, UR7, RZ, 0x3c, !PT ;  /* 0x0000000705057c12 */ /* 0x000fe2000f8e3cff */
[----:B------:R-:W-:Y:S09]  /*1b70*/  @P1 BRA `(.L_x_25) ;  /* 0xfffffffc00041947 */ /* 0x000ff2000383ffff */
.L_x_18:
[----:B01----:R-:W0:Y:S02]  /*1b80*/  LDC R0, c[0x0][0x28c] ;  /* 0x0000a300ff007b82 */ /* 0x003e240000000800 */
[----:B0-----:R-:W-:-:S13]  /*1b90*/  ISETP.GE.AND P1, PT, R0, 0x1, PT ;  /* 0x000000010000780c */ /* 0x001fda0003f26270 */
[----:B------:R-:W-:Y:S05]  /*1ba0*/  @!P1 BRA `(.L_x_26) ;  /* 0x0000000000409947 */ /* 0x000fea0003800000 */
[----:B------:R-:W-:Y:S05]  /*1bb0*/  @!P0 BRA `(.L_x_27) ;  /* 0x0000000000048947 */ /* 0x000fea0003800000 */
[----:B------:R-:W-:Y:S01]  /*1bc0*/  BPT.TRAP 0x1 ;  /* 0x000000040000795c */ /* 0x000fe20000300000 */
.L_x_27:
[----:B------:R-:W0:Y:S01]  /*1bd0*/  S2UR UR7, SR_CgaCtaId ;  /* 0x00000000000779c3 */ /* 0x000e220000008800 */
[----:B------:R-:W-:Y:S01]  /*1be0*/  UIADD3 UR6, UR44, UR41, URZ ;  /* 0x000000292c067290 */ /* 0x000fe2000fffe03f */
[----:B------:R-:W-:-:S03]  /*1bf0*/  ISETP.GT.U32.AND P0, PT, R18, 0x1, PT ;  /* 0x000000011200780c */ /* 0x000fc60003f04070 */
[----:B------:R-:W-:-:S04]  /*1c00*/  UIMAD.WIDE.U32 UR4, UR6, -0x33333333, URZ ;  /* 0xcccccccd060478a5 */ /* 0x000fc8000f8e003f */
[----:B------:R-:W-:-:S03]  /*1c10*/  USHF.R.U32.HI UR4, URZ, 0x2, UR5 ;  /* 0x000000023f047899 */ /* 0x000fc60008011605 */
[----:B------:R-:W-:Y:S01]  /*1c20*/  UMOV UR5, 0x400 ;  /* 0x0000040000057882 */ /* 0x000fe20000000000 */
[----:B------:R-:W-:Y:S02]  /*1c30*/  UIMAD UR6, UR4, -0x5, UR6 ;  /* 0xfffffffb040678a4 */ /* 0x000fe4000f8e0206 */
[----:B0-----:R-:W-:-:S04]  /*1c40*/  ULEA UR5, UR7, UR5, 0x18 ;  /* 0x0000000507057291 */ /* 0x001fc8000f8ec03f */
[----:B------:R-:W-:-:S04]  /*1c50*/  ULEA UR6, UR6, UR5, 0x3 ;  /* 0x0000000506067291 */ /* 0x000fc8000f8e183f */
[----:B------:R-:W-:-:S04]  /*1c60*/  UIADD3 UR6, UR6, 0x28, URZ ;  /* 0x0000002806067890 */ /* 0x000fc8000fffe03f */
[----:B------:R-:W-:-:S09]  /*1c70*/  UPRMT UR6, URZ, 0x654, UR6 ;  /* 0x000006543f067896 */ /* 0x000fd20008000006 */
[----:B------:R-:W-:Y:S01]  /*1c80*/  SYNCS.ARRIVE.TRANS64.RED.A1T0 RZ, [UR6], RZ ;  /* 0x000000ffffff79a7 */ /* 0x000fe20008100406 */
[----:B------:R-:W-:Y:S05]  /*1c90*/  @P0 BRA `(.L_x_26) ;  /* 0x0000000000040947 */ /* 0x000fea0003800000 */
[----:B------:R-:W-:Y:S01]  /*1ca0*/  BPT.TRAP 0x1 ;  /* 0x000000040000795c */ /* 0x000fe20000300000 */
.L_x_26:
[----:B------:R-:W-:Y:S01]  /*1cb0*/  IMAD.SHL.U32 R6, R100, 0x80, RZ ;  /* 0x0000008064067824 */ /* 0x000fe200078e00ff */
[----:B------:R-:W-:Y:S01]  /*1cc0*/  UIADD3 UR41, UR43, UR41, URZ ;  /* 0x000000292b297290 */ /* 0x000fe2000fffe03f */
[----:B------:R-:W-:Y:S01]  /*1cd0*/  SHF.R.S32.HI R11, RZ, 0x1f, R99 ;  /* 0x0000001fff0b7819 */ /* 0x000fe20000011463 */
[----:B------:R-:W-:Y:S01]  /*1ce0*/  UISETP.GE.U32.AND UP1, UPT, UR43, 0x5, UPT ;  /* 0x000000052b00788c */ /* 0x000fe2000bf26070 */
[----:B------:R-:W-:Y:S01]  /*1cf0*/  IMAD.SHL.U32 R10, R101, 0x80, RZ ;  /* 0x00000080650a7824 */ /* 0x000fe200078e00ff */
[----:B------:R-:W-:Y:S01]  /*1d00*/  ULDC UR7, c[0x0][0x288] ;  /* 0x0000a20000077ab9 */ /* 0x000fe20000000800 */
[C---:B------:R-:W-:Y:S01]  /*1d10*/  LOP3.LUT R8, R6.reuse, 0x6, R93, 0xf8, !PT ;  /* 0x0000000606087812 */ /* 0x040fe200078ef85d */
[----:B------:R-:W-:Y:S01]  /*1d20*/  UISETP.GT.U32.AND UP0, UPT, UR41, 0x4, UPT ;  /* 0x000000042900788c */ /* 0x000fe2000bf04070 */
[----:B------:R-:W-:Y:S01]  /*1d30*/  ISETP.GE.AND P0, PT, R6, UR7, PT ;  /* 0x0000000706007c0c */ /* 0x000fe2000bf06270 */
[----:B------:R-:W-:Y:S01]  /*1d40*/  ULDC.64 UR4, c[0x0][0x5d0] ;  /* 0x0001740000047ab9 */ /* 0x000fe20000000a00 */
[--C-:B------:R-:W-:Y:S01]  /*1d50*/  SHF.R.S32.HI R9, RZ, 0x1f, R8.reuse ;  /* 0x0000001fff097819 */ /* 0x100fe20000011408 */
[----:B------:R-:W-:Y:S01]  /*1d60*/  ULDC UR10, c[0x0][0x284] ;  /* 0x0000a100000a7ab9 */ /* 0x000fe20000000800 */
[----:B------:R-:W-:Y:S01]  /*1d70*/  IMAD R0, R11, UR4, RZ ;  /* 0x000000040b007c24 */ /* 0x000fe2000f8e02ff */
[----:B------:R-:W-:Y:S01]  /*1d80*/  UISETP.LT.U32.AND UP0, UPT, UR43, 0x5, UP0 ;  /* 0x000000052b00788c */ /* 0x000fe20008701070 */
[----:B------:R-:W-:Y:S01]  /*1d90*/  ISETP.GE.OR P0, PT, R10, UR10, P0 ;  /* 0x0000000a0a007c0c */ /* 0x000fe20008706670 */
[----:B------:R-:W-:Y:S01]  /*1da0*/  IMAD.WIDE.U32 R4, R99, UR4, R8 ;  /* 0x0000000463047c25 */ /* 0x000fe2000f8e0008 */
[----:B------:R-:W-:Y:S01]  /*1db0*/  ULDC.64 UR8, c[0x0][0x5c8] ;  /* 0x0001720000087ab9 */ /* 0x000fe20000000a00 */
[----:B------:R-:W-:-:S02]  /*1dc0*/  USEL UR6, URZ, 0x1, !UP0 ;  /* 0x000000013f067887 */ /* 0x000fc4000c000000 */
[----:B------:R-:W-:Y:S01]  /*1dd0*/  IMAD R3, R99, UR5, R0 ;  /* 0x0000000563037c24 */ /* 0x000fe2000f8e0200 */
[----:B------:R-:W-:Y:S01]  /*1de0*/  @UP1 UIMAD.WIDE.U32 UR4, UR41, -0x33333333, URZ ;  /* 0xcccccccd290418a5 */ /* 0x000fe2000f8e003f */
[----:B------:R-:W-:Y:S01]  /*1df0*/  IMAD.WIDE R100, R101, 0x80, R22 ;  /* 0x0000008065647825 */ /* 0x000fe200078e0216 */
[----:B------:R-:W-:Y:S02]  /*1e00*/  ULOP3.LUT UR40, UR40, UR6, URZ, 0x3c, !UPT ;  /* 0x0000000628287292 */ /* 0x000fe4000f8e3c3f */
[----:B------:R-:W-:Y:S01]  /*1e10*/  @UP1 USHF.R.U32.HI UR4, URZ, 0x2, UR5 ;  /* 0x000000023f041899 */ /* 0x000fe20008011605 */
[----:B------:R-:W-:Y:S02]  /*1e20*/  IMAD.IADD R5, R5, 0x1, R3 ;  /* 0x0000000105057824 */ /* 0x000fe400078e0203 */
[----:B------:R-:W-:Y:S01]  /*1e30*/  IMAD R3, R101, UR8, RZ ;  /* 0x0000000865037c24 */ /* 0x000fe2000f8e02ff */
[----:B------:R-:W-:Y:S01]  /*1e40*/  @UP1 ULOP3.LUT UR40, UR40, 0x1, UR4, 0x78, !UPT ;  /* 0x0000000128281892 */ /* 0x000fe2000f8e7804 */
[----:B------:R-:W-:-:S04]  /*1e50*/  IMAD.WIDE.U32 R102, R100, UR8, R4 ;  /* 0x0000000864667c25 */ /* 0x000fc8000f8e0004 */
[----:B------:R-:W-:Y:S02]  /*1e60*/  IMAD R7, R100, UR9, R3 ;  /* 0x0000000964077c24 */ /* 0x000fe4000f8e0203 */
[----:B------:R-:W-:Y:S01]  /*1e70*/  IMAD.MOV.U32 R0, RZ, RZ, -0x1 ;  /* 0xffffffffff007424 */ /* 0x000fe200078e00ff */
[----:B------:R-:W-:Y:S06]  /*1e80*/  @P0 BRA `(.L_x_28) ;  /* 0x0000003400040947 */ /* 0x000fec0003800000 */
[----:B-----5:R-:W-:Y:S01]  /*1e90*/  FSETP.NEU.AND P0, PT, R88, RZ, PT ;  /* 0x000000ff5800720b */ /* 0x020fe20003f0d000 */
[----:B------:R-:W-:Y:S01]  /*1ea0*/  IMAD.IADD R4, R89, 0x1, -R6 ;  /* 0x0000000159047824 */ /* 0x000fe200078e0a06 */
[----:B------:R-:W-:Y:S01]  /*1eb0*/  IADD3 R3, R97, -R10, RZ ;  /* 0x8000000a61037210 */ /* 0x000fe20007ffe0ff */
[----:B------:R-:W-:Y:S01]  /*1ec0*/  BSSY B0, `(.L_x_28) ;  /* 0x000033d000007945 */ /* 0x000fe20003800000 */
[----:B------:R-:W-:Y:S02]  /*1ed0*/  IMAD.IADD R111, R103, 0x1, R7 ;  /* 0x00000001676f7824 */ /* 0x000fe400078e0207 */
[----:B------:R-:W-:-:S04]  /*1ee0*/  ISETP.GT.AND P3, PT, R4, RZ, PT ;  /* 0x000000ff0400720c */ /* 0x000fc80003f64270 */
[----:B------:R-:W-:-:S03]  /*1ef0*/  ISETP.GT.AND P1, PT, R3, RZ, P3 ;  /* 0x000000ff0300720c */ /* 0x000fc60001f24270 */
[----:B------:R-:W-:Y:S10]  /*1f00*/  @!P0 BRA `(.L_x_29) ;  /* 0x0000002400208947 */ /* 0x000ff40003800000 */
[----:B------:R-:W0:Y:S01]  /*1f10*/  LDC.64 R104, c[0x0][0x5b8] ;  /* 0x00016e00ff687b82 */ /* 0x000e220000000a00 */
[----:B------:R-:W-:-:S07]  /*1f20*/  ULDC.64 UR4, c[0x0][0x5c0] ;  /* 0x0001700000047ab9 */ /* 0x000fce0000000a00 */
[----:B------:R-:W1:Y:S08]  /*1f30*/  LDC.64 R106, c[0x0][0x5b0] ;  /* 0x00016c00ff6a7b82 */ /* 0x000e700000000a00 */
[----:B------:R-:W2:Y:S01]  /*1f40*/  LDC.64 R108, c[0x0][0x5a8] ;  /* 0x00016a00ff6c7b82 */ /* 0x000ea20000000a00 */
[-C--:B0-----:R-:W-:Y:S02]  /*1f50*/  IMAD R6, R11, R104.reuse, RZ ;  /* 0x000000680b067224 */ /* 0x081fe400078e02ff */
[----:B------:R-:W-:-:S04]  /*1f60*/  IMAD.WIDE.U32 R12, R99, R104, R8 ;  /* 0x00000068630c7225 */ /* 0x000fc800078e0008 */
[----:B------:R-:W-:Y:S02]  /*1f70*/  IMAD R103, R99, R105, R6 ;  /* 0x0000006963677224 */ /* 0x000fe400078e0206 */
[-C--:B-1----:R-:W-:Y:S02]  /*1f80*/  IMAD R5, R101, R106.reuse, RZ ;  /* 0x0000006a65057224 */ /* 0x082fe400078e02ff */
[----:B------:R-:W-:Y:S02]  /*1f90*/  IMAD.IADD R13, R13, 0x1, R103 ;  /* 0x000000010d0d7824 */ /* 0x000fe400078e0267 */
[C---:B------:R-:W-:Y:S02]  /*1fa0*/  IMAD R105, R100.reuse, R107, R5 ;  /* 0x0000006b64697224 */ /* 0x040fe400078e0205 */
[----:B------:R-:W-:-:S04]  /*1fb0*/  IMAD.WIDE.U32 R6, R100, R106, R12 ;  /* 0x0000006a64067225 */ /* 0x000fc800078e000c */
[----:B------:R-:W-:Y:S01]  /*1fc0*/  IMAD.IADD R5, R7, 0x1, R105 ;  /* 0x0000000107057824 */ /* 0x000fe200078e0269 */
[----:B--2---:R-:W-:-:S04]  /*1fd0*/  LEA R14, P0, R6, R108, 0x2 ;  /* 0x0000006c060e7211 */ /* 0x004fc800078010ff */
[----:B------:R-:W-:-:S05]  /*1fe0*/  LEA.HI.X R15, R6, R109, R5, 0x2, P0 ;  /* 0x0000006d060f7211 */ /* 0x000fca00000f1405 */
[----:B------:R0:W2:Y:S01]  /*1ff0*/  @P1 LDG.E.LTC128B R5, desc[UR38][R14.64] ;  /* 0x000000260e051981 */ /* 0x0000a2000c1e1920 */
[----:B------:R-:W-:Y:S01]  /*2000*/  IMAD.WIDE.U32 R6, R100, R106, R8 ;  /* 0x0000006a64067225 */ /* 0x000fe200078e0008 */
[C---:B------:R-:W-:Y:S01]  /*2010*/  SHF.L.U64.HI R11, R106.reuse, 0x3, R107 ;  /* 0x000000036a0b7819 */ /* 0x040fe2000001026b */
[----:B------:R-:W-:Y:S01]  /*2020*/  BSSY B1, `(.L_x_30) ;  /* 0x0000016000017945 */ /* 0x000fe20003800000 */
[----:B------:R-:W-:Y:S01]  /*2030*/  ISETP.GT.AND P3, PT, R3, 0x8, P3 ;  /* 0x000000080300780c */ /* 0x000fe20001f64270 */
[----:B------:R-:W-:Y:S02]  /*2040*/  IMAD.IADD R7, R105, 0x1, R7 ;  /* 0x0000000169077824 */ /* 0x000fe400078e0207 */
[----:B------:R-:W-:Y:S02]  /*2050*/  IMAD.SHL.U32 R10, R106, 0x8, RZ ;  /* 0x000000086a0a7824 */ /* 0x000fe400078e00ff */
[----:B------:R-:W-:-:S04]  /*2060*/  IMAD.WIDE.U32 R20, R99, R104, R6 ;  /* 0x0000006863147225 */ /* 0x000fc800078e0006 */
[----:B------:R-:W-:Y:S01]  /*2070*/  IMAD.WIDE.U32 R100, R100, R106, R10 ;  /* 0x0000006a64647225 */ /* 0x000fe200078e000a */
[----:B------:R-:W-:Y:S02]  /*2080*/  LEA R10, P0, R102, UR4, 0x2 ;  /* 0x00000004660a7c11 */ /* 0x000fe4000f8010ff */
[----:B------:R-:W-:Y:S01]  /*2090*/  LEA R6, P4, R20, R108, 0x2 ;  /* 0x0000006c14067211 */ /* 0x000fe200078810ff */
[----:B0-----:R-:W-:Y:S01]  /*20a0*/  IMAD.IADD R14, R103, 0x1, R21 ;  /* 0x00000001670e7824 */ /* 0x001fe200078e0215 */
[----:B------:R-:W-:Y:S01]  /*20b0*/  LEA.HI.X R11, R102, UR5, R111, 0x2, P0 ;  /* 0x00000005660b7c11 */ /* 0x000fe200080f146f */
[----:B------:R-:W-:Y:S01]  /*20c0*/  IMAD.IADD R105, R105, 0x1, R101 ;  /* 0x0000000169697824 */ /* 0x000fe200078e0265 */
[----:B------:R-:W-:Y:S02]  /*20d0*/  ISETP.GT.AND P0, PT, R4, 0x1, PT ;  /* 0x000000010400780c */ /* 0x000fe40003f04270 */
[----:B------:R-:W-:Y:S01]  /*20e0*/  IADD3 R15, P2, R12, R100, RZ ;  /* 0x000000640c0f7210 */ /* 0x000fe20007f5e0ff */
[----:B--2---:R-:W-:-:S04]  /*20f0*/  FMUL R7, R5, R88 ;  /* 0x0000005805077220 */ /* 0x004fc80000400000 */
[----:B------:R-:W-:Y:S01]  /*2100*/  FFMA R21, R24, R19, R7 ;  /* 0x0000001318157223 */ /* 0x000fe20000000007 */
[----:B------:R-:W-:Y:S01]  /*2110*/  LEA.HI.X R7, R20, R109, R14, 0x2, P4 ;  /* 0x0000006d14077211 */ /* 0x000fe200020f140e */
[----:B------:R-:W-:Y:S01]  /*2120*/  IMAD.X R20, R105, 0x1, R13, P2 ;  /* 0x0000000169147824 */ /* 0x000fe200010e060d */
[----:B------:R-:W-:Y:S02]  /*2130*/  ISETP.GT.AND P4, PT, R3, RZ, P0 ;  /* 0x000000ff0300720c */ /* 0x000fe40000784270 */
[----:B------:R0:W-:Y:S01]  /*2140*/  @P1 STG.E desc[UR38][R10.64], R21 ;  /* 0x000000150a001986 */ /* 0x0001e2000c101926 */
[----:B------:R-:W-:-:S10]  /*2150*/  LEA R14, P1, R15, R108, 0x2 ;  /* 0x0000006c0f0e7211 */ /* 0x000fd400078210ff */
[----:B------:R-:W-:Y:S05]  /*2160*/  @!P4 BRA `(.L_x_31) ;  /* 0x000000000004c947 */ /* 0x000fea0003800000 */
[----:B------:R1:W5:Y:S02]  /*2170*/  LDG.E.LTC128B R5, desc[UR38][R6.64+0x4] ;  /* 0x0000042606057981 */ /* 0x000364000c1e1920 */
.L_x_31:
[----:B------:R-:W-:Y:S05]  /*2180*/  BSYNC B1 ;  /* 0x0000000000017941 */ /* 0x000fea0003800000 */
.L_x_30:
[----:B-----5:R-:W-:Y:S01]  /*2190*/  FMUL R12, R5, R88 ;  /* 0x00000058050c7220 */ /* 0x020fe20000400000 */
[----:B------:R-:W-:-:S03]  /*21a0*/  LEA.HI.X R15, R15, R109, R20, 0x2, P1 ;  /* 0x0000006d0f0f7211 */ /* 0x000fc600008f1414 */
[----:B------:R-:W-:Y:S01]  /*21b0*/  FFMA R101, R25, R19, R12 ;  /* 0x0000001319657223 */ /* 0x000fe2000000000c */
[----:B------:R-:W-:-:S04]  /*21c0*/  IMAD.MOV.U32 R25, RZ, RZ, R5 ;  /* 0x000000ffff197224 */ /* 0x000fc800078e0005 */
[----:B------:R2:W-:Y:S04]  /*21d0*/  @P4 STG.E desc[UR38][R10.64+0x4], R101 ;  /* 0x000004650a004986 */ /* 0x0005e8000c101926 */
[----:B------:R-:W3:Y:S01]  /*21e0*/  @P3 LDG.E.LTC128B R25, desc[UR38][R14.64] ;  /* 0x000000260e193981 */ /* 0x000ee2000c1e1920 */
[C---:B------:R-:W-:Y:S01]  /*21f0*/  SHF.L.U64.HI R13, R92.reuse, 0x2, R91 ;  /* 0x000000025c0d7819 */ /* 0x040fe2000001025b */
[----:B------:R-:W-:Y:S01]  /*2200*/  BSSY B1, `(.L_x_32) ;  /* 0x0000010000017945 */ /* 0x000fe20003800000 */
[----:B------:R-:W-:Y:S02]  /*2210*/  LEA R12, P2, R92, R10, 0x2 ;  /* 0x0000000a5c0c7211 */ /* 0x000fe400078410ff */
[----:B------:R-:W-:Y:S02]  /*2220*/  IADD3 R20, P1, R8, R100, RZ ;  /* 0x0000006408147210 */ /* 0x000fe40007f3e0ff */
[----:B------:R-:W-:Y:S01]  /*2230*/  ISETP.GT.AND P0, PT, R3, 0x8, P0 ;  /* 0x000000080300780c */ /* 0x000fe20000704270 */
[----:B------:R-:W-:-:S02]  /*2240*/  IMAD.X R13, R13, 0x1, R11, P2 ;  /* 0x000000010d0d7824 */ /* 0x000fc400010e060b */
[----:B0-----:R-:W-:Y:S01]  /*2250*/  IMAD.X R21, R9, 0x1, R105, P1 ;  /* 0x0000000109157824 */ /* 0x001fe200008e0669 */
[----:B------:R-:W-:Y:S01]  /*2260*/  ISETP.GT.AND P1, PT, R4, 0x8, PT ;  /* 0x000000080400780c */ /* 0x000fe20003f24270 */
[----:B------:R-:W-:-:S04]  /*2270*/  IMAD.WIDE.U32 R20, R99, R104, R20 ;  /* 0x0000006863147225 */ /* 0x000fc800078e0014 */
[----:B------:R-:W-:Y:S01]  /*2280*/  IMAD.IADD R9, R103, 0x1, R21 ;  /* 0x0000000167097824 */ /* 0x000fe200078e0215 */
[----:B------:R-:W-:-:S04]  /*2290*/  LEA R8, P4, R20, R108, 0x2 ;  /* 0x0000006c14087211 */ /* 0x000fc800078810ff */
[----:B------:R-:W-:Y:S01]  /*22a0*/  LEA.HI.X R9, R20, R109, R9, 0x2, P4 ;  /* 0x0000006d14097211 */ /* 0x000fe200020f1409 */
[----:B---3--:R-:W-:-:S04]  /*22b0*/  FMUL R5, R25, R88 ;  /* 0x0000005819057220 */ /* 0x008fc80000400000 */
[----:B------:R-:W-:-:S05]  /*22c0*/  FFMA R5, R26, R19, R5 ;  /* 0x000000131a057223 */ /* 0x000fca0000000005 */
[----:B------:R2:W-:Y:S01]  /*22d0*/  @P3 STG.E desc[UR38][R12.64], R5 ;  /* 0x000000050c003986 */ /* 0x0005e2000c101926 */
[----:B------:R-:W-:Y:S05]  /*22e0*/  @!P0 BRA `(.L_x_33) ;  /* 0x0000000000048947 */ /* 0x000fea0003800000 */
[----:B------:R0:W5:Y:S02]  /*22f0*/  LDG.E.LTC128B R25, desc[UR38][R8.64+0x4] ;  /* 0x0000042608197981 */ /* 0x000164000c1e1920 */
.L_x_33:
[----:B------:R-:W-:Y:S05]  /*2300*/  BSYNC B1 ;  /* 0x0000000000017941 */ /* 0x000fea0003800000 */
.L_x_32:
[----:B-----5:R-:W-:Y:S01]  /*2310*/  FMUL R14, R25, R88 ;  /* 0x00000058190e7220 */ /* 0x020fe20000400000 */
[----:B------:R-:W-:Y:S01]  /*2320*/  ISETP.GT.AND P3, PT, R3, RZ, P1 ;  /* 0x000000ff0300720c */ /* 0x000fe20000f64270 */
[----:B------:R-:W-:Y:S01]  /*2330*/  BSSY B1, `(.L_x_34) ;  /* 0x0000006000017945 */ /* 0x000fe20003800000 */
[----:B------:R-:W-:Y:S01]  /*2340*/  ISETP.GT.AND P2, PT, R4, 0x9, PT ;  /* 0x000000090400780c */ /* 0x000fe20003f44270 */
[----:B------:R-:W-:-:S05]  /*2350*/  FFMA R27, R27, R19, R14 ;  /* 0x000000131b1b7223 */ /* 0x000fca000000000e */
[----:B------:R3:W-:Y:S05]  /*2360*/  @P0 STG.E desc[UR38][R12.64+0x4], R27 ;  /* 0x0000041b0c000986 */ /* 0x0007ea000c101926 */
[----:B------:R-:W-:Y:S05]  /*2370*/  @!P3 BRA `(.L_x_35) ;  /* 0x000000000004b947 */ /* 0x000fea0003800000 */
[----:B------:R4:W5:Y:S02]  /*2380*/  LDG.E.LTC128B R25, desc[UR38][R6.64+0x20] ;  /* 0x0000202606197981 */ /* 0x000964000c1e1920 */
.L_x_35:
[----:B------:R-:W-:Y:S05]  /*2390*/  BSYNC B1 ;  /* 0x0000000000017941 */ /* 0x000fea0003800000 */
.L_x_34:
[----:B--2--5:R-:W-:Y:S01]  /*23a0*/  FMUL R5, R25, R88 ;  /* 0x0000005819057220 */ /* 0x024fe20000400000 */
[----:B------:R-:W-:Y:S01]  /*23b0*/  ISETP.GT.AND P0, PT, R3, RZ, P2 ;  /* 0x000000ff0300720c */ /* 0x000fe20001704270 */
[----:B------:R-:W-:Y:S02]  /*23c0*/  BSSY B1, `(.L_x_36) ;  /* 0x0000005000017945 */ /* 0x000fe40003800000 */
[----:B------:R-:W-:-:S05]  /*23d0*/  FFMA R5, R28, R19, R5 ;  /* 0x000000131c057223 */ /* 0x000fca0000000005 */
[----:B------:R2:W-:Y:S05]  /*23e0*/  @P3 STG.E desc[UR38][R10.64+0x20], R5 ;  /* 0x000020050a003986 */ /* 0x0005ea000c101926 */
[----:B------:R-:W-:Y:S05]  /*23f0*/  @!P0 BRA `(.L_x_37) ;  /* 0x0000000000048947 */ /* 0x000fea0003800000 */
[----:B------:R0:W5:Y:S02]  /*2400*/  LDG.E.LTC128B R25, desc[UR38][R6.64+0x24] ;  /* 0x0000242606197981 */ /* 0x000164000c1e1920 */
.L_x_37:
[----:B------:R-:W-:Y:S05]  /*2410*/  BSYNC B1 ;  /* 0x0000000000017941 */ /* 0x000fea0003800000 */
.L_x_36:
[----:B-----5:R-:W-:Y:S01]  /*2420*/  FMUL R14, R25, R88 ;  /* 0x00000058190e7220 */ /* 0x020fe20000400000 */
[----:B------:R-:W-:Y:S01]  /*2430*/  ISETP.GT.AND P1, PT, R3, 0x8, P1 ;  /* 0x000000080300780c */ /* 0x000fe20000f24270 */
[----:B------:R-:W-:Y:S02]  /*2440*/  BSSY B1, `(.L_x_38) ;  /* 0x0000005000017945 */ /* 0x000fe40003800000 */
[----:B------:R-:W-:-:S05]  /*2450*/  FFMA R29, R29, R19, R14 ;  /* 0x000000131d1d7223 */ /* 0x000fca000000000e */
[----:B------:R0:W-:Y:S05]  /*2460*/  @P0 STG.E desc[UR38][R10.64+0x24], R29 ;  /* 0x0000241d0a000986 */ /* 0x0001ea000c101926 */
[----:B------:R-:W-:Y:S05]  /*2470*/  @!P1 BRA `(.L_x_39) ;  /* 0x0000000000049947 */ /* 0x000fea0003800000 */
[----:B------:R0:W5:Y:S02]  /*2480*/  LDG.E.LTC128B R25, desc[UR38][R8.64+0x20] ;  /* 0x0000202608197981 */ /* 0x000164000c1e1920 */
.L_x_39:
[----:B------:R-:W-:Y:S05]  /*2490*/  BSYNC B1 ;  /* 0x0000000000017941 */ /* 0x000fea0003800000 */
.L_x_38:
[----:B--2--5:R-:W-:Y:S01]  /*24a0*/  FMUL R5, R25, R88 ;  /* 0x0000005819057220 */ /* 0x024fe20000400000 */
[----:B------:R-:W-:Y:S01]  /*24b0*/  ISETP.GT.AND P2, PT, R3, 0x8, P2 ;  /* 0x000000080300780c */ /* 0x000fe20001744270 */
[----:B------:R-:W-:Y:S01]  /*24c0*/  BSSY B1, `(.L_x_40) ;  /* 0x0000006000017945 */ /* 0x000fe20003800000 */
[----:B------:R-:W-:Y:S01]  /*24d0*/  ISETP.GT.AND P0, PT, R4, 0x10, PT ;  /* 0x000000100400780c */ /* 0x000fe20003f04270 */
[----:B------:R-:W-:-:S05]  /*24e0*/  FFMA R5, R30, R19, R5 ;  /* 0x000000131e057223 */ /* 0x000fca0000000005 */
[----:B------:R2:W-:Y:S05]  /*24f0*/  @P1 STG.E desc[UR38][R12.64+0x20], R5 ;  /* 0x000020050c001986 */ /* 0x0005ea000c101926 */
[----:B------:R-:W-:Y:S05]  /*2500*/  @!P2 BRA `(.L_x_41) ;  /* 0x000000000004a947 */ /* 0x000fea0003800000 */
[----:B------:R0:W5:Y:S02]  /*2510*/  LDG.E.LTC128B R25, desc[UR38][R8.64+0x24] ;  /* 0x0000242608197981 */ /* 0x000164000c1e1920 */
.L_x_41:
[----:B------:R-:W-:Y:S05]  /*2520*/  BSYNC B1 ;  /* 0x0000000000017941 */ /* 0x000fea0003800000 */
.L_x_40:
        /* <DEDUP_REMOVED lines=8> */
.L_x_43:
[----:B------:R-:W-:Y:S05]  /*25b0*/  BSYNC B1 ;  /* 0x0000000000017941 */ /* 0x000fea0003800000 */
.L_x_42:
[----:B--2--5:R-:W-:Y:S01]  /*25c0*/  FMUL R5, R25, R88 ;  /* 0x0000005819057220 */ /* 0x024fe20000400000 */
[----:B------:R-:W-:Y:S01]  /*25d0*/  ISETP.GT.AND P2, PT, R3, RZ, P1 ;  /* 0x000000ff0300720c */ /* 0x000fe20000f44270 */
[----:B------:R-:W-:Y:S02]  /*25e0*/  BSSY B1, `(.L_x_44) ;  /* 0x0000005000017945 */ /* 0x000fe40003800000 */
[----:B------:R-:W-:-:S05]  /*25f0*/  FFMA R5, R32, R19, R5 ;  /* 0x0000001320057223 */ /* 0x000fca0000000005 */
[----:B------:R2:W-:Y:S05]  /*2600*/  @P3 STG.E desc[UR38][R10.64+0x40], R5 ;  /* 0x000040050a003986 */ /* 0x0005ea000c101926 */
[----:B------:R-:W-:Y:S05]  /*2610*/  @!P2 BRA `(.L_x_45) ;  /* 0x000000000004a947 */ /* 0x000fea0003800000 */
[----:B------:R0:W5:Y:S02]  /*2620*/  LDG.E.LTC128B R25, desc[UR38][R6.64+0x44] ;  /* 0x0000442606197981 */ /* 0x000164000c1e1920 */
.L_x_45:
[----:B------:R-:W-:Y:S05]  /*2630*/  BSYNC B1 ;  /* 0x0000000000017941 */ /* 0x000fea0003800000 */
.L_x_44:
[----:B-----5:R-:W-:Y:S01]  /*2640*/  FMUL R14, R25, R88 ;  /* 0x00000058190e7220 */ /* 0x020fe20000400000 */
[----:B------:R-:W-:Y:S01]  /*2650*/  ISETP.GT.AND P0, PT, R3, 0x8, P0 ;  /* 0x000000080300780c */ /* 0x000fe20000704270 */
[----:B------:R-:W-:Y:S02]  /*2660*/  BSSY B1, `(.L_x_46) ;  /* 0x0000005000017945 */ /* 0x000fe40003800000 */
[----:B------:R-:W-:-:S05]  /*2670*/  FFMA R33, R33, R19, R14 ;  /* 0x0000001321217223 */ /* 0x000fca000000000e */
[----:B------:R0:W-:Y:S05]  /*2680*/  @P2 STG.E desc[UR38][R10.64+0x44], R33 ;  /* 0x000044210a002986 */ /* 0x0001ea000c101926 */
[----:B------:R-:W-:Y:S05]  /*2690*/  @!P0 BRA `(.L_x_47) ;  /* 0x0000000000048947 */ /* 0x000fea0003800000 */
[----:B------:R0:W5:Y:S02]  /*26a0*/  LDG.E.LTC128B R25, desc[UR38][R8.64+0x40] ;  /* 0x0000402608197981 */ /* 0x000164000c1e1920 */
.L_x_47:
[----:B------:R-:W-:Y:S05]  /*26b0*/  BSYNC B1 ;  /* 0x0000000000017941 */ /* 0x000fea0003800000 */
.L_x_46:
        /* <DEDUP_REMOVED lines=8> */
.L_x_49:
[----:B------:R-:W-:Y:S05]  /*2740*/  BSYNC B1 ;  /* 0x0000000000017941 */ /* 0x000fea0003800000 */
.L_x_48:
        /* <DEDUP_REMOVED lines=8> */
.L_x_51:
[----:B------:R-:W-:Y:S05]  /*27d0*/  BSYNC B1 ;  /* 0x0000000000017941 */ /* 0x000fea0003800000 */
.L_x_50:
[----:B--2--5:R-:W-:Y:S01]  /*27e0*/  FMUL R5, R25, R88 ;  /* 0x0000005819057220 */ /* 0x024fe20000400000 */
[----:B------:R-:W-:Y:S01]  /*27f0*/  ISETP.GT.AND P1, PT, R3, RZ, P0 ;  /* 0x000000ff0300720c */ /* 0x000fe20000724270 */
[----:B------:R-:W-:Y:S02]  /*2800*/  BSSY B1, `(.L_x_52) ;  /* 0x0000005000017945 */ /* 0x000fe40003800000 */
[----:B------:R-:W-:-:S05]  /*2810*/  FFMA R5, R36, R19, R5 ;  /* 0x0000001324057223 */ /* 0x000fca0000000005 */
[----:B------:R2:W-:Y:S05]  /*2820*/  @P3 STG.E desc[UR38][R10.64+0x60], R5 ;  /* 0x000060050a003986 */ /* 0x0005ea000c101926 */
[----:B------:R-:W-:Y:S05]  /*2830*/  @!P1 BRA `(.L_x_53) ;  /* 0x0000000000049947 */ /* 0x000fea0003800000 */
[----:B------:R0:W5:Y:S02]  /*2840*/  LDG.E.LTC128B R25, desc[UR38][R6.64+0x64] ;  /* 0x0000642606197981 */ /* 0x000164000c1e1920 */
.L_x_53:
[----:B------:R-:W-:Y:S05]  /*2850*/  BSYNC B1 ;  /* 0x0000000000017941 */ /* 0x000fea0003800000 */
.L_x_52:
[----:B-----5:R-:W-:Y:S01]  /*2860*/  FMUL R14, R25, R88 ;  /* 0x00000058190e7220 */ /* 0x020fe20000400000 */
[----:B------:R-:W-:Y:S01]  /*2870*/  ISETP.GT.AND P2, PT, R3, 0x8, P2 ;  /* 0x000000080300780c */ /* 0x000fe20001744270 */
[----:B------:R-:W-:Y:S02]  /*2880*/  BSSY B1, `(.L_x_54) ;  /* 0x0000005000017945 */ /* 0x000fe40003800000 */
[----:B------:R-:W-:-:S05]  /*2890*/  FFMA R37, R37, R19, R14 ;  /* 0x0000001325257223 */ /* 0x000fca000000000e */
[----:B------:R0:W-:Y:S05]  /*28a0*/  @P1 STG.E desc[UR38][R10.64+0x64], R37 ;  /* 0x000064250a001986 */ /* 0x0001ea000c101926 */
[----:B------:R-:W-:Y:S05]  /*28b0*/  @!P2 BRA `(.L_x_55) ;  /* 0x000000000004a947 */ /* 0x000fea0003800000 */
[----:B------:R0:W5:Y:S02]  /*28c0*/  LDG.E.LTC128B R25, desc[UR38][R8.64+0x60] ;  /* 0x0000602608197981 */ /* 0x000164000c1e1920 */
.L_x_55:
[----:B------:R-:W-:Y:S05]  /*28d0*/  BSYNC B1 ;  /* 0x0000000000017941 */ /* 0x000fea0003800000 */
.L_x_54:
        /* <DEDUP_REMOVED lines=8> */
.L_x_57:
[----:B------:R-:W-:Y:S05]  /*2960*/  BSYNC B1 ;  /* 0x0000000000017941 */ /* 0x000fea0003800000 */
.L_x_56:
        /* <DEDUP_REMOVED lines=8> */
.L_x_59:
[----:B------:R-:W-:Y:S05]  /*29f0*/  BSYNC B1 ;  /* 0x0000000000017941 */ /* 0x000fea0003800000 */
.L_x_58:
[----:B--2--5:R-:W-:Y:S01]  /*2a00*/  FMUL R5, R25, R88 ;  /* 0x0000005819057220 */ /* 0x024fe20000400000 */
[----:B------:R-:W-:Y:S01]  /*2a10*/  ISETP.GT.AND P0, PT, R3, RZ, P2 ;  /* 0x000000ff0300720c */ /* 0x000fe20001704270 */
[----:B------:R-:W-:Y:S02]  /*2a20*/  BSSY B1, `(.L_x_60) ;  /* 0x0000005000017945 */ /* 0x000fe40003800000 */
[----:B------:R-:W-:-:S05]  /*2a30*/  FFMA R5, R40, R19, R5 ;  /* 0x0000001328057223 */ /* 0x000fca0000000005 */
[----:B------:R2:W-:Y:S05]  /*2a40*/  @P3 STG.E desc[UR38][R10.64+0x80], R5 ;  /* 0x000080050a003986 */ /* 0x0005ea000c101926 */
[----:B------:R-:W-:Y:S05]  /*2a50*/  @!P0 BRA `(.L_x_61) ;  /* 0x0000000000048947 */ /* 0x000fea0003800000 */
[----:B------:R0:W5:Y:S02]  /*2a60*/  LDG.E.LTC128B R25, desc[UR38][R6.64+0x84] ;  /* 0x0000842606197981 */ /* 0x000164000c1e1920 */
.L_x_61:
[----:B------:R-:W-:Y:S05]  /*2a70*/  BSYNC B1 ;  /* 0x0000000000017941 */ /* 0x000fea0003800000 */
.L_x_60:
[----:B-----5:R-:W-:Y:S01]  /*2a80*/  FMUL R14, R25, R88 ;  /* 0x00000058190e7220 */ /* 0x020fe20000400000 */
[----:B------:R-:W-:Y:S01]  /*2a90*/  ISETP.GT.AND P1, PT, R3, 0x8, P1 ;  /* 0x000000080300780c */ /* 0x000fe20000f24270 */
[----:B------:R-:W-:Y:S02]  /*2aa0*/  BSSY B1, `(.L_x_62) ;  /* 0x0000005000017945 */ /* 0x000fe40003800000 */
[----:B------:R-:W-:-:S05]  /*2ab0*/  FFMA R41, R41, R19, R14 ;  /* 0x0000001329297223 */ /* 0x000fca000000000e */
[----:B------:R0:W-:Y:S05]  /*2ac0*/  @P0 STG.E desc[UR38][R10.64+0x84], R41 ;  /* 0x000084290a000986 */ /* 0x0001ea000c101926 */
[----:B------:R-:W-:Y:S05]  /*2ad0*/  @!P1 BRA `(.L_x_63) ;  /* 0x0000000000049947 */ /* 0x000fea0003800000 */
[----:B------:R0:W5:Y:S02]  /*2ae0*/  LDG.E.LTC128B R25, desc[UR38][R8.64+0x80] ;  /* 0x0000802608197981 */ /* 0x000164000c1e1920 */
.L_x_63:
[----:B------:R-:W-:Y:S05]  /*2af0*/  BSYNC B1 ;  /* 0x0000000000017941 */ /* 0x000fea0003800000 */
.L_x_62:
        /* <DEDUP_REMOVED lines=8> */
.L_x_65:
[----:B------:R-:W-:Y:S05]  /*2b80*/  BSYNC B1 ;  /* 0x0000000000017941 */ /* 0x000fea0003800000 */
.L_x_64:
        /* <DEDUP_REMOVED lines=8> */
.L_x_67:
[----:B------:R-:W-:Y:S05]  /*2c10*/  BSYNC B1 ;  /* 0x0000000000017941 */ /* 0x000fea0003800000 */
.L_x_66:
[----:B--2--5:R-:W-:Y:S01]  /*2c20*/  FMUL R5, R25, R88 ;  /* 0x0000005819057220 */ /* 0x024fe20000400000 */
[----:B------:R-:W-:Y:S01]  /*2c30*/  ISETP.GT.AND P2, PT, R3, RZ, P1 ;  /* 0x000000ff0300720c */ /* 0x000fe20000f44270 */
[----:B------:R-:W-:Y:S02]  /*2c40*/  BSSY B1, `(.L_x_68) ;  /* 0x0000005000017945 */ /* 0x000fe40003800000 */
[----:B------:R-:W-:-:S05]  /*2c50*/  FFMA R5, R44, R19, R5 ;  /* 0x000000132c057223 */ /* 0x000fca0000000005 */
[----:B------:R2:W-:Y:S05]  /*2c60*/  @P3 STG.E desc[UR38][R10.64+0xa0], R5 ;  /* 0x0000a0050a003986 */ /* 0x0005ea000c101926 */
[----:B------:R-:W-:Y:S05]  /*2c70*/  @!P2 BRA `(.L_x_69) ;  /* 0x000000000004a947 */ /* 0x000fea0003800000 */
[----:B------:R0:W5:Y:S02]  /*2c80*/  LDG.E.LTC128B R25, desc[UR38][R6.64+0xa4] ;  /* 0x0000a42606197981 */ /* 0x000164000c1e1920 */
.L_x_69:
[----:B------:R-:W-:Y:S05]  /*2c90*/  BSYNC B1 ;  /* 0x0000000000017941 */ /* 0x000fea0003800000 */
.L_x_68:
[----:B-----5:R-:W-:Y:S01]  /*2ca0*/  FMUL R14, R25, R88 ;  /* 0x00000058190e7220 */ /* 0x020fe20000400000 */
[----:B------:R-:W-:Y:S01]  /*2cb0*/  ISETP.GT.AND P0, PT, R3, 0x8, P0 ;  /* 0x000000080300780c */ /* 0x000fe20000704270 */
[----:B------:R-:W-:Y:S02]  /*2cc0*/  BSSY B1, `(.L_x_70) ;  /* 0x0000005000017945 */ /* 0x000fe40003800000 */
[----:B------:R-:W-:-:S05]  /*2cd0*/  FFMA R45, R45, R19, R14 ;  /* 0x000000132d2d7223 */ /* 0x000fca000000000e */
[----:B------:R0:W-:Y:S05]  /*2ce0*/  @P2 STG.E desc[UR38][R10.64+0xa4], R45 ;  /* 0x0000a42d0a002986 */ /* 0x0001ea000c101926 */
[----:B------:R-:W-:Y:S05]  /*2cf0*/  @!P0 BRA `(.L_x_71) ;  /* 0x0000000000048947 */ /* 0x000fea0003800000 */
[----:B------:R0:W5:Y:S02]  /*2d00*/  LDG.E.LTC128B R25, desc[UR38][R8.64+0xa0] ;  /* 0x0000a02608197981 */ /* 0x000164000c1e1920 */
.L_x_71:
[----:B------:R-:W-:Y:S05]  /*2d10*/  BSYNC B1 ;  /* 0x0000000000017941 */ /* 0x000fea0003800000 */
.L_x_70:
        /* <DEDUP_REMOVED lines=8> */
.L_x_73:
[----:B------:R-:W-:Y:S05]  /*2da0*/  BSYNC B1 ;  /* 0x0000000000017941 */ /* 0x000fea0003800000 */
.L_x_72:
        /* <DEDUP_REMOVED lines=8> */
.L_x_75:
[----:B------:R-:W-:Y:S05]  /*2e30*/  BSYNC B1 ;  /* 0x0000000000017941 */ /* 0x000fea0003800000 */
.L_x_74:
[----:B--2--5:R-:W-:Y:S01]  /*2e40*/  FMUL R5, R25, R88 ;  /* 0x0000005819057220 */ /* 0x024fe20000400000 */
[----:B------:R-:W-:Y:S01]  /*2e50*/  ISETP.GT.AND P1, PT, R3, RZ, P0 ;  /* 0x000000ff0300720c */ /* 0x000fe20000724270 */
[----:B------:R-:W-:Y:S02]  /*2e60*/  BSSY B1, `(.L_x_76) ;  /* 0x0000005000017945 */ /* 0x000fe40003800000 */
[----:B------:R-:W-:-:S05]  /*2e70*/  FFMA R5, R48, R19, R5 ;  /* 0x0000001330057223 */ /* 0x000fca0000000005 */
[----:B------:R2:W-:Y:S05]  /*2e80*/  @P3 STG.E desc[UR38][R10.64+0xc0], R5 ;  /* 0x0000c0050a003986 */ /* 0x0005ea000c101926 */
[----:B------:R-:W-:Y:S05]  /*2e90*/  @!P1 BRA `(.L_x_77) ;  /* 0x0000000000049947 */ /* 0x000fea0003800000 */
[----:B------:R0:W5:Y:S02]  /*2ea0*/  LDG.E.LTC128B R25, desc[UR38][R6.64+0xc4] ;  /* 0x0000c42606197981 */ /* 0x000164000c1e1920 */
.L_x_77:
[----:B------:R-:W-:Y:S05]  /*2eb0*/  BSYNC B1 ;  /* 0x0000000000017941 */ /* 0x000fea0003800000 */
.L_x_76:
[----:B-----5:R-:W-:Y:S01]  /*2ec0*/  FMUL R14, R25, R88 ;  /* 0x00000058190e7220 */ /* 0x020fe20000400000 */
[----:B------:R-:W-:Y:S01]  /*2ed0*/  ISETP.GT.AND P2, PT, R3, 0x8, P2 ;  /* 0x000000080300780c */ /* 0x000fe20001744270 */
[----:B------:R-:W-:Y:S02]  /*2ee0*/  BSSY B1, `(.L_x_78) ;  /* 0x0000005000017945 */ /* 0x000fe40003800000 */
[----:B------:R-:W-:-:S05]  /*2ef0*/  FFMA R49, R49, R19, R14 ;  /* 0x0000001331317223 */ /* 0x000fca000000000e */
[----:B------:R0:W-:Y:S05]  /*2f00*/  @P1 STG.E desc[UR38][R10.64+0xc4], R49 ;  /* 0x0000c4310a001986 */ /* 0x0001ea000c101926 */
[----:B------:R-:W-:Y:S05]  /*2f10*/  @!P2 BRA `(.L_x_79) ;  /* 0x000000000004a947 */ /* 0x000fea0003800000 */
[----:B------:R0:W5:Y:S02]  /*2f20*/  LDG.E.LTC128B R25, desc[UR38][R8.64+0xc0] ;  /* 0x0000c02608197981 */ /* 0x000164000c1e1920 */
.L_x_79:
[----:B------:R-:W-:Y:S05]  /*2f30*/  BSYNC B1 ;  /* 0x0000000000017941 */ /* 0x000fea0003800000 */
.L_x_78:
        /* <DEDUP_REMOVED lines=8> */
.L_x_81:
[----:B------:R-:W-:Y:S05]  /*2fc0*/  BSYNC B1 ;  /* 0x0000000000017941 */ /* 0x000fea0003800000 */
.L_x_80:
        /* <DEDUP_REMOVED lines=8> */
.L_x_83:
[----:B------:R-:W-:Y:S05]  /*3050*/  BSYNC B1 ;  /* 0x0000000000017941 */ /* 0x000fea0003800000 */
.L_x_82:
[----:B--2--5:R-:W-:Y:S01]  /*3060*/  FMUL R5, R25, R88 ;  /* 0x0000005819057220 */ /* 0x024fe20000400000 */
[----:B------:R-:W-:Y:S01]  /*3070*/  ISETP.GT.AND P0, PT, R3, RZ, P2 ;  /* 0x000000ff0300720c */ /* 0x000fe20001704270 */
[----:B------:R-:W-:Y:S02]  /*3080*/  BSSY B1, `(.L_x_84) ;  /* 0x0000005000017945 */ /* 0x000fe40003800000 */
[----:B------:R-:W-:-:S05]  /*3090*/  FFMA R5, R52, R19, R5 ;  /* 0x0000001334057223 */ /* 0x000fca0000000005 */
[----:B------:R2:W-:Y:S05]  /*30a0*/  @P3 STG.E desc[UR38][R10.64+0xe0], R5 ;  /* 0x0000e0050a003986 */ /* 0x0005ea000c101926 */
[----:B------:R-:W-:Y:S05]  /*30b0*/  @!P0 BRA `(.L_x_85) ;  /* 0x0000000000048947 */ /* 0x000fea0003800000 */
[----:B------:R0:W5:Y:S02]  /*30c0*/  LDG.E.LTC128B R25, desc[UR38][R6.64+0xe4] ;  /* 0x0000e42606197981 */ /* 0x000164000c1e1920 */
.L_x_85:
[----:B------:R-:W-:Y:S05]  /*30d0*/  BSYNC B1 ;  /* 0x0000000000017941 */ /* 0x000fea0003800000 */
.L_x_84:
[----:B-----5:R-:W-:Y:S01]  /*30e0*/  FMUL R14, R25, R88 ;  /* 0x00000058190e7220 */ /* 0x020fe20000400000 */
[----:B------:R-:W-:Y:S01]  /*30f0*/  ISETP.GT.AND P1, PT, R3, 0x8, P1 ;  /* 0x000000080300780c */ /* 0x000fe20000f24270 */
[----:B------:R-:W-:Y:S02]  /*3100*/  BSSY B1, `(.L_x_86) ;  /* 0x0000005000017945 */ /* 0x000fe40003800000 */
[----:B------:R-:W-:-:S05]  /*3110*/  FFMA R53, R53, R19, R14 ;  /* 0x0000001335357223 */ /* 0x000fca000000000e */
[----:B------:R0:W-:Y:S05]  /*3120*/  @P0 STG.E desc[UR38][R10.64+0xe4], R53 ;  /* 0x0000e4350a000986 */ /* 0x0001ea000c101926 */
[----:B------:R-:W-:Y:S05]  /*3130*/  @!P1 BRA `(.L_x_87) ;  /* 0x0000000000049947 */ /* 0x000fea0003800000 */
[----:B------:R0:W5:Y:S02]  /*3140*/  LDG.E.LTC128B R25, desc[UR38][R8.64+0xe0] ;  /* 0x0000e02608197981 */ /* 0x000164000c1e1920 */
.L_x_87:
[----:B------:R-:W-:Y:S05]  /*3150*/  BSYNC B1 ;  /* 0x0000000000017941 */ /* 0x000fea0003800000 */
.L_x_86:
        /* <DEDUP_REMOVED lines=8> */
.L_x_89:
[----:B------:R-:W-:Y:S05]  /*31e0*/  BSYNC B1 ;  /* 0x0000000000017941 */ /* 0x000fea0003800000 */
.L_x_88:
        /* <DEDUP_REMOVED lines=8> */
.L_x_91:
[----:B------:R-:W-:Y:S05]  /*3270*/  BSYNC B1 ;  /* 0x0000000000017941 */ /* 0x000fea0003800000 */
.L_x_90:
[----:B--2--5:R-:W-:Y:S01]  /*3280*/  FMUL R5, R25, R88 ;  /* 0x0000005819057220 */ /* 0x024fe20000400000 */
[----:B------:R-:W-:Y:S01]  /*3290*/  ISETP.GT.AND P2, PT, R3, RZ, P1 ;  /* 0x000000ff0300720c */ /* 0x000fe20000f44270 */
[----:B------:R-:W-:Y:S02]  /*32a0*/  BSSY B1, `(.L_x_92) ;  /* 0x0000005000017945 */ /* 0x000fe40003800000 */
[----:B------:R-:W-:-:S05]  /*32b0*/  FFMA R5, R56, R19, R5 ;  /* 0x0000001338057223 */ /* 0x000fca0000000005 */
[----:B------:R2:W-:Y:S05]  /*32c0*/  @P3 STG.E desc[UR38][R10.64+0x100], R5 ;  /* 0x000100050a003986 */ /* 0x0005ea000c101926 */
[----:B------:R-:W-:Y:S05]  /*32d0*/  @!P2 BRA `(.L_x_93) ;  /* 0x000000000004a947 */ /* 0x000fea0003800000 */
[----:B------:R0:W5:Y:S02]  /*32e0*/  LDG.E.LTC128B R25, desc[UR38][R6.64+0x104] ;  /* 0x0001042606197981 */ /* 0x000164000c1e1920 */
.L_x_93:
[----:B------:R-:W-:Y:S05]  /*32f0*/  BSYNC B1 ;  /* 0x0000000000017941 */ /* 0x000fea0003800000 */
.L_x_92:
[----:B-----5:R-:W-:Y:S01]  /*3300*/  FMUL R14, R25, R88 ;  /* 0x00000058190e7220 */ /* 0x020fe20000400000 */
[----:B------:R-:W-:Y:S01]  /*3310*/  ISETP.GT.AND P0, PT, R3, 0x8, P0 ;  /* 0x000000080300780c */ /* 0x000fe20000704270 */
[----:B------:R-:W-:Y:S02]  /*3320*/  BSSY B1, `(.L_x_94) ;  /* 0x0000005000017945 */ /* 0x000fe40003800000 */
[----:B------:R-:W-:-:S05]  /*3330*/  FFMA R57, R57, R19, R14 ;  /* 0x0000001339397223 */ /* 0x000fca000000000e */
[----:B------:R0:W-:Y:S05]  /*3340*/  @P2 STG.E desc[UR38][R10.64+0x104], R57 ;  /* 0x000104390a002986 */ /* 0x0001ea000c101926 */
[----:B------:R-:W-:Y:S05]  /*3350*/  @!P0 BRA `(.L_x_95) ;  /* 0x0000000000048947 */ /* 0x000fea0003800000 */
[----:B------:R0:W5:Y:S02]  /*3360*/  LDG.E.LTC128B R25, desc[UR38][R8.64+0x100] ;  /* 0x0001002608197981 */ /* 0x000164000c1e1920 */
.L_x_95:
[----:B------:R-:W-:Y:S05]  /*3370*/  BSYNC B1 ;  /* 0x0000000000017941 */ /* 0x000fea0003800000 */
.L_x_94:
        /* <DEDUP_REMOVED lines=8> */
.L_x_97:
[----:B------:R-:W-:Y:S05]  /*3400*/  BSYNC B1 ;  /* 0x0000000000017941 */ /* 0x000fea0003800000 */
.L_x_96:
        /* <DEDUP_REMOVED lines=8> */
.L_x_99:
[----:B------:R-:W-:Y:S05]  /*3490*/  BSYNC B1 ;  /* 0x0000000000017941 */ /* 0x000fea0003800000 */
.L_x_98:
[----:B--2--5:R-:W-:Y:S01]  /*34a0*/  FMUL R5, R25, R88 ;  /* 0x0000005819057220 */ /* 0x024fe20000400000 */
[----:B------:R-:W-:Y:S01]  /*34b0*/  ISETP.GT.AND P1, PT, R3, RZ, P0 ;  /* 0x000000ff0300720c */ /* 0x000fe20000724270 */
[----:B------:R-:W-:Y:S02]  /*34c0*/  BSSY B1, `(.L_x_100) ;  /* 0x0000005000017945 */ /* 0x000fe40003800000 */
[----:B------:R-:W-:-:S05]  /*34d0*/  FFMA R5, R60, R19, R5 ;  /* 0x000000133c057223 */ /* 0x000fca0000000005 */
[----:B------:R2:W-:Y:S05]  /*34e0*/  @P3 STG.E desc[UR38][R10.64+0x120], R5 ;  /* 0x000120050a003986 */ /* 0x0005ea000c101926 */
[----:B------:R-:W-:Y:S05]  /*34f0*/  @!P1 BRA `(.L_x_101) ;  /* 0x0000000000049947 */ /* 0x000fea0003800000 */
[----:B------:R0:W5:Y:S02]  /*3500*/  LDG.E.LTC128B R25, desc[UR38][R6.64+0x124] ;  /* 0x0001242606197981 */ /* 0x000164000c1e1920 */
.L_x_101:
[----:B------:R-:W-:Y:S05]  /*3510*/  BSYNC B1 ;  /* 0x0000000000017941 */ /* 0x000fea0003800000 */
.L_x_100:
[----:B-----5:R-:W-:Y:S01]  /*3520*/  FMUL R14, R25, R88 ;  /* 0x00000058190e7220 */ /* 0x020fe20000400000 */
[----:B------:R-:W-:Y:S01]  /*3530*/  ISETP.GT.AND P2, PT, R3, 0x8, P2 ;  /* 0x000000080300780c */ /* 0x000fe20001744270 */
[----:B------:R-:W-:Y:S02]  /*3540*/  BSSY B1, `(.L_x_102) ;  /* 0x0000005000017945 */ /* 0x000fe40003800000 */
[----:B------:R-:W-:-:S05]  /*3550*/  FFMA R61, R61, R19, R14 ;  /* 0x000000133d3d7223 */ /* 0x000fca000000000e */
[----:B------:R0:W-:Y:S05]  /*3560*/  @P1 STG.E desc[UR38][R10.64+0x124], R61 ;  /* 0x0001243d0a001986 */ /* 0x0001ea000c101926 */
[----:B------:R-:W-:Y:S05]  /*3570*/  @!P2 BRA `(.L_x_103) ;  /* 0x000000000004a947 */ /* 0x000fea0003800000 */
[----:B------:R0:W5:Y:S02]  /*3580*/  LDG.E.LTC128B R25, desc[UR38][R8.64+0x120] ;  /* 0x0001202608197981 */ /* 0x000164000c1e1920 */
.L_x_103:
[----:B------:R-:W-:Y:S05]  /*3590*/  BSYNC B1 ;  /* 0x0000000000017941 */ /* 0x000fea0003800000 */
.L_x_102:
        /* <DEDUP_REMOVED lines=8> */
.L_x_105:
[----:B------:R-:W-:Y:S05]  /*3620*/  BSYNC B1 ;  /* 0x0000000000017941 */ /* 0x000fea0003800000 */
.L_x_104:
        /* <DEDUP_REMOVED lines=8> */
.L_x_107:
[----:B------:R-:W-:Y:S05]  /*36b0*/  BSYNC B1 ;  /* 0x0000000000017941 */ /* 0x000fea0003800000 */
.L_x_106:
[----:B--2--5:R-:W-:Y:S01]  /*36c0*/  FMUL R5, R25, R88 ;  /* 0x0000005819057220 */ /* 0x024fe20000400000 */
[----:B------:R-:W-:Y:S01]  /*36d0*/  ISETP.GT.AND P0, PT, R3, RZ, P2 ;  /* 0x000000ff0300720c */ /* 0x000fe20001704270 */
[----:B------:R-:W-:Y:S02]  /*36e0*/  BSSY B1, `(.L_x_108) ;  /* 0x0000005000017945 */ /* 0x000fe40003800000 */
[----:B------:R-:W-:-:S05]  /*36f0*/  FFMA R5, R64, R19, R5 ;  /* 0x0000001340057223 */ /* 0x000fca0000000005 */
[----:B------:R2:W-:Y:S05]  /*3700*/  @P3 STG.E desc[UR38][R10.64+0x140], R5 ;  /* 0x000140050a003986 */ /* 0x0005ea000c101926 */
[----:B------:R-:W-:Y:S05]  /*3710*/  @!P0 BRA `(.L_x_109) ;  /* 0x0000000000048947 */ /* 0x000fea0003800000 */
[----:B------:R0:W5:Y:S02]  /*3720*/  LDG.E.LTC128B R25, desc[UR38][R6.64+0x144] ;  /* 0x0001442606197981 */ /* 0x000164000c1e1920 */
.L_x_109:
[----:B------:R-:W-:Y:S05]  /*3730*/  BSYNC B1 ;  /* 0x0000000000017941 */ /* 0x000fea0003800000 */
.L_x_108:
[----:B-----5:R-:W-:Y:S01]  /*3740*/  FMUL R14, R25, R88 ;  /* 0x00000058190e7220 */ /* 0x020fe20000400000 */
[----:B------:R-:W-:Y:S01]  /*3750*/  ISETP.GT.AND P1, PT, R3, 0x8, P1 ;  /* 0x000000080300780c */ /* 0x000fe20000f24270 */
[----:B------:R-:W-:Y:S02]  /*3760*/  BSSY B1, `(.L_x_110) ;  /* 0x0000005000017945 */ /* 0x000fe40003800000 */
[----:B------:R-:W-:-:S05]  /*3770*/  FFMA R65, R65, R19, R14 ;  /* 0x0000001341417223 */ /* 0x000fca000000000e */
[----:B------:R0:W-:Y:S05]  /*3780*/  @P0 STG.E desc[UR38][R10.64+0x144], R65 ;  /* 0x000144410a000986 */ /* 0x0001ea000c101926 */
[----:B------:R-:W-:Y:S05]  /*3790*/  @!P1 BRA `(.L_x_111) ;  /* 0x0000000000049947 */ /* 0x000fea0003800000 */
[----:B------:R0:W5:Y:S02]  /*37a0*/  LDG.E.LTC128B R25, desc[UR38][R8.64+0x140] ;  /* 0x0001402608197981 */ /* 0x000164000c1e1920 */
.L_x_111:
[----:B------:R-:W-:Y:S05]  /*37b0*/  BSYNC B1 ;  /* 0x0000000000017941 */ /* 0x000fea0003800000 */
.L_x_110:
        /* <DEDUP_REMOVED lines=8> */
.L_x_113:
[----:B------:R-:W-:Y:S05]  /*3840*/  BSYNC B1 ;  /* 0x0000000000017941 */ /* 0x000fea0003800000 */
.L_x_112:
        /* <DEDUP_REMOVED lines=8> */
.L_x_115:
[----:B------:R-:W-:Y:S05]  /*38d0*/  BSYNC B1 ;  /* 0x0000000000017941 */ /* 0x000fea0003800000 */
.L_x_114:
[----:B--2--5:R-:W-:Y:S01]  /*38e0*/  FMUL R5, R25, R88 ;  /* 0x0000005819057220 */ /* 0x024fe20000400000 */
[----:B------:R-:W-:Y:S01]  /*38f0*/  ISETP.GT.AND P2, PT, R3, RZ, P1 ;  /* 0x000000ff0300720c */ /* 0x000fe20000f44270 */
[----:B------:R-:W-:Y:S02]  /*3900*/  BSSY B1, `(.L_x_116) ;  /* 0x0000005000017945 */ /* 0x000fe40003800000 */
[----:B------:R-:W-:-:S05]  /*3910*/  FFMA R5, R68, R19, R5 ;  /* 0x0000001344057223 */ /* 0x000fca0000000005 */
[----:B------:R2:W-:Y:S05]  /*3920*/  @P3 STG.E desc[UR38][R10.64+0x160], R5 ;  /* 0x000160050a003986 */ /* 0x0005ea000c101926 */
[----:B------:R-:W-:Y:S05]  /*3930*/  @!P2 BRA `(.L_x_117) ;  /* 0x000000000004a947 */ /* 0x000fea0003800000 */
[----:B------:R0:W5:Y:S02]  /*3940*/  LDG.E.LTC128B R25, desc[UR38][R6.64+0x164] ;  /* 0x0001642606197981 */ /* 0x000164000c1e1920 */
.L_x_117:
[----:B------:R-:W-:Y:S05]  /*3950*/  BSYNC B1 ;  /* 0x0000000000017941 */ /* 0x000fea0003800000 */
.L_x_116:
[----:B-----5:R-:W-:Y:S01]  /*3960*/  FMUL R14, R25, R88 ;  /* 0x00000058190e7220 */ /* 0x020fe20000400000 */
[----:B------:R-:W-:Y:S01]  /*3970*/  ISETP.GT.AND P0, PT, R3, 0x8, P0 ;  /* 0x000000080300780c */ /* 0x000fe20000704270 */
[----:B------:R-:W-:Y:S02]  /*3980*/  BSSY B1, `(.L_x_118) ;  /* 0x0000005000017945 */ /* 0x000fe40003800000 */
[----:B------:R-:W-:-:S05]  /*3990*/  FFMA R69, R69, R19, R14 ;  /* 0x0000001345457223 */ /* 0x000fca000000000e */
[----:B------:R0:W-:Y:S05]  /*39a0*/  @P2 STG.E desc[UR38][R10.64+0x164], R69 ;  /* 0x000164450a002986 */ /* 0x0001ea000c101926 */
[----:B------:R-:W-:Y:S05]  /*39b0*/  @!P0 BRA `(.L_x_119) ;  /* 0x0000000000048947 */ /* 0x000fea0003800000 */
[----:B------:R0:W5:Y:S02]  /*39c0*/  LDG.E.LTC128B R25, desc[UR38][R8.64+0x160] ;  /* 0x0001602608197981 */ /* 0x000164000c1e1920 */
.L_x_119:
[----:B------:R-:W-:Y:S05]  /*39d0*/  BSYNC B1 ;  /* 0x0000000000017941 */ /* 0x000fea0003800000 */
.L_x_118:
        /* <DEDUP_REMOVED lines=8> */
.L_x_121:
[----:B------:R-:W-:Y:S05]  /*3a60*/  BSYNC B1 ;  /* 0x0000000000017941 */ /* 0x000fea0003800000 */
.L_x_120:
        /* <DEDUP_REMOVED lines=8> */
.L_x_123:
[----:B------:R-:W-:Y:S05]  /*3af0*/  BSYNC B1 ;  /* 0x0000000000017941 */ /* 0x000fea0003800000 */
.L_x_122:
[----:B--2--5:R-:W-:Y:S01]  /*3b00*/  FMUL R5, R25, R88 ;  /* 0x0000005819057220 */ /* 0x024fe20000400000 */
[----:B------:R-:W-:Y:S01]  /*3b10*/  ISETP.GT.AND P1, PT, R3, RZ, P0 ;  /* 0x000000ff0300720c */ /* 0x000fe20000724270 */
[----:B------:R-:W-:Y:S02]  /*3b20*/  BSSY B1, `(.L_x_124) ;  /* 0x0000005000017945 */ /* 0x000fe40003800000 */
[----:B------:R-:W-:-:S05]  /*3b30*/  FFMA R5, R72, R19, R5 ;  /* 0x0000001348057223 */ /* 0x000fca0000000005 */
[----:B------:R2:W-:Y:S05]  /*3b40*/  @P3 STG.E desc[UR38][R10.64+0x180], R5 ;  /* 0x000180050a003986 */ /* 0x0005ea000c101926 */
[----:B------:R-:W-:Y:S05]  /*3b50*/  @!P1 BRA `(.L_x_125) ;  /* 0x0000000000049947 */ /* 0x000fea0003800000 */
[----:B------:R0:W5:Y:S02]  /*3b60*/  LDG.E.LTC128B R25, desc[UR38][R6.64+0x184] ;  /* 0x0001842606197981 */ /* 0x000164000c1e1920 */
.L_x_125:
[----:B------:R-:W-:Y:S05]  /*3b70*/  BSYNC B1 ;  /* 0x0000000000017941 */ /* 0x000fea0003800000 */
.L_x_124:
[----:B-----5:R-:W-:Y:S01]  /*3b80*/  FMUL R14, R25, R88 ;  /* 0x00000058190e7220 */ /* 0x020fe20000400000 */
[----:B------:R-:W-:Y:S01]  /*3b90*/  ISETP.GT.AND P2, PT, R3, 0x8, P2 ;  /* 0x000000080300780c */ /* 0x000fe20001744270 */
[----:B------:R-:W-:Y:S02]  /*3ba0*/  BSSY B1, `(.L_x_126) ;  /* 0x0000005000017945 */ /* 0x000fe40003800000 */
[----:B------:R-:W-:-:S05]  /*3bb0*/  FFMA R73, R73, R19, R14 ;  /* 0x0000001349497223 */ /* 0x000fca000000000e */
[----:B------:R0:W-:Y:S05]  /*3bc0*/  @P1 STG.E desc[UR38][R10.64+0x184], R73 ;  /* 0x000184490a001986 */ /* 0x0001ea000c101926 */
[----:B------:R-:W-:Y:S05]  /*3bd0*/  @!P2 BRA `(.L_x_127) ;  /* 0x000000000004a947 */ /* 0x000fea0003800000 */
[----:B------:R0:W5:Y:S02]  /*3be0*/  LDG.E.LTC128B R25, desc[UR38][R8.64+0x180] ;  /* 0x0001802608197981 */ /* 0x000164000c1e1920 */
.L_x_127:
[----:B------:R-:W-:Y:S05]  /*3bf0*/  BSYNC B1 ;  /* 0x0000000000017941 */ /* 0x000fea0003800000 */
.L_x_126:
        /* <DEDUP_REMOVED lines=8> */
.L_x_129:
[----:B------:R-:W-:Y:S05]  /*3c80*/  BSYNC B1 ;  /* 0x0000000000017941 */ /* 0x000fea0003800000 */
.L_x_128:
        /* <DEDUP_REMOVED lines=8> */
.L_x_131:
[----:B------:R-:W-:Y:S05]  /*3d10*/  BSYNC B1 ;  /* 0x0000000000017941 */ /* 0x000fea0003800000 */
.L_x_130:
[----:B--2--5:R-:W-:Y:S01]  /*3d20*/  FMUL R5, R25, R88 ;  /* 0x0000005819057220 */ /* 0x024fe20000400000 */
[----:B------:R-:W-:Y:S01]  /*3d30*/  ISETP.GT.AND P0, PT, R3, RZ, P2 ;  /* 0x000000ff0300720c */ /* 0x000fe20001704270 */
[----:B------:R-:W-:Y:S02]  /*3d40*/  BSSY B1, `(.L_x_132) ;  /* 0x0000005000017945 */ /* 0x000fe40003800000 */
[----:B------:R-:W-:-:S05]  /*3d50*/  FFMA R5, R76, R19, R5 ;  /* 0x000000134c057223 */ /* 0x000fca0000000005 */
[----:B------:R2:W-:Y:S05]  /*3d60*/  @P3 STG.E desc[UR38][R10.64+0x1a0], R5 ;  /* 0x0001a0050a003986 */ /* 0x0005ea000c101926 */
[----:B------:R-:W-:Y:S05]  /*3d70*/  @!P0 BRA `(.L_x_133) ;  /* 0x0000000000048947 */ /* 0x000fea0003800000 */
[----:B------:R0:W5:Y:S02]  /*3d80*/  LDG.E.LTC128B R25, desc[UR38][R6.64+0x1a4] ;  /* 0x0001a42606197981 */ /* 0x000164000c1e1920 */
.L_x_133:
[----:B------:R-:W-:Y:S05]  /*3d90*/  BSYNC B1 ;  /* 0x0000000000017941 */ /* 0x000fea0003800000 */
.L_x_132:
[----:B-----5:R-:W-:Y:S01]  /*3da0*/  FMUL R14, R25, R88 ;  /* 0x00000058190e7220 */ /* 0x020fe20000400000 */
[----:B------:R-:W-:Y:S01]  /*3db0*/  ISETP.GT.AND P1, PT, R3, 0x8, P1 ;  /* 0x000000080300780c */ /* 0x000fe20000f24270 */
[----:B------:R-:W-:Y:S02]  /*3dc0*/  BSSY B1, `(.L_x_134) ;  /* 0x0000005000017945 */ /* 0x000fe40003800000 */
[----:B------:R-:W-:-:S05]  /*3dd0*/  FFMA R77, R77, R19, R14 ;  /* 0x000000134d4d7223 */ /* 0x000fca000000000e */
[----:B------:R0:W-:Y:S05]  /*3de0*/  @P0 STG.E desc[UR38][R10.64+0x1a4], R77 ;  /* 0x0001a44d0a000986 */ /* 0x0001ea000c101926 */
[----:B------:R-:W-:Y:S05]  /*3df0*/  @!P1 BRA `(.L_x_135) ;  /* 0x0000000000049947 */ /* 0x000fea0003800000 */
[----:B------:R0:W5:Y:S02]  /*3e00*/  LDG.E.LTC128B R25, desc[UR38][R8.64+0x1a0] ;  /* 0x0001a02608197981 */ /* 0x000164000c1e1920 */
.L_x_135:
[----:B------:R-:W-:Y:S05]  /*3e10*/  BSYNC B1 ;  /* 0x0000000000017941 */ /* 0x000fea0003800000 */
.L_x_134:
        /* <DEDUP_REMOVED lines=8> */
.L_x_137:
[----:B------:R-:W-:Y:S05]  /*3ea0*/  BSYNC B1 ;  /* 0x0000000000017941 */ /* 0x000fea0003800000 */
.L_x_136:
        /* <DEDUP_REMOVED lines=8> */
.L_x_139:
[----:B------:R-:W-:Y:S05]  /*3f30*/  BSYNC B1 ;  /* 0x0000000000017941 */ /* 0x000fea0003800000 */
.L_x_138:
[----:B--2--5:R-:W-:Y:S01]  /*3f40*/  FMUL R5, R25, R88 ;  /* 0x0000005819057220 */ /* 0x024fe20000400000 */
[----:B------:R-:W-:Y:S01]  /*3f50*/  ISETP.GT.AND P2, PT, R3, RZ, P1 ;  /* 0x000000ff0300720c */ /* 0x000fe20000f44270 */
[----:B------:R-:W-:Y:S02]  /*3f60*/  BSSY B1, `(.L_x_140) ;  /* 0x0000005000017945 */ /* 0x000fe40003800000 */
[----:B------:R-:W-:-:S05]  /*3f70*/  FFMA R5, R80, R19, R5 ;  /* 0x0000001350057223 */ /* 0x000fca0000000005 */
[----:B------:R2:W-:Y:S05]  /*3f80*/  @P3 STG.E desc[UR38][R10.64+0x1c0], R5 ;  /* 0x0001c0050a003986 */ /* 0x0005ea000c101926 */
[----:B------:R-:W-:Y:S05]  /*3f90*/  @!P2 BRA `(.L_x_141) ;  /* 0x000000000004a947 */ /* 0x000fea0003800000 */
[----:B------:R0:W5:Y:S02]  /*3fa0*/  LDG.E.LTC128B R25, desc[UR38][R6.64+0x1c4] ;  /* 0x0001c42606197981 */ /* 0x000164000c1e1920 */
.L_x_141:
[----:B------:R-:W-:Y:S05]  /*3fb0*/  BSYNC B1 ;  /* 0x0000000000017941 */ /* 0x000fea0003800000 */
.L_x_140:
[----:B-----5:R-:W-:Y:S01]  /*3fc0*/  FMUL R14, R25, R88 ;  /* 0x00000058190e7220 */ /* 0x020fe20000400000 */
[----:B------:R-:W-:Y:S01]  /*3fd0*/  ISETP.GT.AND P0, PT, R3, 0x8, P0 ;  /* 0x000000080300780c */ /* 0x000fe20000704270 */
[----:B------:R-:W-:Y:S02]  /*3fe0*/  BSSY B1, `(.L_x_142) ;  /* 0x0000005000017945 */ /* 0x000fe40003800000 */
[----:B------:R-:W-:-:S05]  /*3ff0*/  FFMA R81, R81, R19, R14 ;  /* 0x0000001351517223 */ /* 0x000fca000000000e */
[----:B------:R0:W-:Y:S05]  /*4000*/  @P2 STG.E desc[UR38][R10.64+0x1c4], R81 ;  /* 0x0001c4510a002986 */ /* 0x0001ea000c101926 */
[----:B------:R-:W-:Y:S05]  /*4010*/  @!P0 BRA `(.L_x_143) ;  /* 0x0000000000048947 */ /* 0x000fea0003800000 */
[----:B------:R0:W5:Y:S02]  /*4020*/  LDG.E.LTC128B R25, desc[UR38][R8.64+0x1c0] ;  /* 0x0001c02608197981 */ /* 0x000164000c1e1920 */
.L_x_143:
[----:B------:R-:W-:Y:S05]  /*4030*/  BSYNC B1 ;  /* 0x0000000000017941 */ /* 0x000fea0003800000 */
.L_x_142:
        /* <DEDUP_REMOVED lines=8> */
.L_x_145:
[----:B------:R-:W-:Y:S05]  /*40c0*/  BSYNC B1 ;  /* 0x0000000000017941 */ /* 0x000fea0003800000 */
.L_x_144:
[----:B-----5:R-:W-:Y:S01]  /*40d0*/  FMUL R14, R25, R88 ;  /* 0x00000058190e7220 */ /* 0x020fe20000400000 */
[----:B------:R-:W-:Y:S01]  /*40e0*/  ISETP.GT.AND P0, PT, R4, 0x79, PT ;  /* 0x000000790400780c */ /* 0x000fe20003f04270 */
[----:B------:R-:W-:Y:S01]  /*40f0*/  @P1 IMAD.MOV.U32 R4, RZ, RZ, R12 ;  /* 0x000000ffff041224 */ /* 0x000fe200078e000c */
[----:B------:R-:W-:Y:S01]  /*4100*/  ISETP.GT.AND P3, PT, R3, RZ, P2 ;  /* 0x000000ff0300720c */ /* 0x000fe20001764270 */
[----:B------:R-:W-:Y:S01]  /*4110*/  FFMA R83, R83, R19, R14 ;  /* 0x0000001353537223 */ /* 0x000fe2000000000e */
[----:B--2---:R-:W-:Y:S01]  /*4120*/  @P1 IMAD.MOV.U32 R5, RZ, RZ, R13 ;  /* 0x000000ffff051224 */ /* 0x004fe200078e000d */
[----:B------:R-:W-:Y:S04]  /*4130*/  BSSY B1, `(.L_x_146) ;  /* 0x0000004000017945 */ /* 0x000fe80003800000 */
[----:B------:R2:W-:Y:S06]  /*4140*/  @P1 STG.E desc[UR38][R4.64+0x1c4], R83 ;  /* 0x0001c45304001986 */ /* 0x0005ec000c101926 */
[----:B------:R-:W-:Y:S05]  /*4150*/  @!P3 BRA `(.L_x_147) ;  /* 0x000000000004b947 */ /* 0x000fea0003800000 */
[----:B------:R0:W5:Y:S02]  /*4160*/  LDG.E.LTC128B R25, desc[UR38][R6.64+0x1e0] ;  /* 0x0001e02606197981 */ /* 0x000164000c1e1920 */
.L_x_147:
[----:B------:R-:W-:Y:S05]  /*4170*/  BSYNC B1 ;  /* 0x0000000000017941 */ /* 0x000fea0003800000 */
.L_x_146:
[----:B--2--5:R-:W-:Y:S01]  /*4180*/  FMUL R5, R25, R88 ;  /* 0x0000005819057220 */ /* 0x024fe20000400000 */
[----:B------:R-:W-:Y:S01]  /*4190*/  @P3 IMAD.MOV.U32 R4, RZ, RZ, R10 ;  /* 0x000000ffff043224 */ /* 0x000fe200078e000a */
[----:B------:R-:W-:Y:S01]  /*41a0*/  ISETP.GT.AND P1, PT, R3, RZ, P0 ;  /* 0x000000ff0300720c */ /* 0x000fe20000724270 */
[----:B------:R-:W-:Y:S01]  /*41b0*/  BSSY B1, `(.L_x_148) ;  /* 0x0000006000017945 */ /* 0x000fe20003800000 */
[----:B------:R-:W-:Y:S01]  /*41c0*/  FFMA R15, R84, R19, R5 ;  /* 0x00000013540f7223 */ /* 0x000fe20000000005 */
[----:B------:R-:W-:-:S05]  /*41d0*/  @P3 IMAD.MOV.U32 R5, RZ, RZ, R11 ;  /* 0x000000ffff053224 */ /* 0x000fca00078e000b */
[----:B------:R2:W-:Y:S05]  /*41e0*/  @P3 STG.E desc[UR38][R4.64+0x1e0], R15 ;  /* 0x0001e00f04003986 */ /* 0x0005ea000c101926 */
[----:B------:R-:W-:Y:S05]  /*41f0*/  @!P1 BRA `(.L_x_149) ;  /* 0x0000000000049947 */ /* 0x000fea0003800000 */
[----:B------:R0:W5:Y:S02]  /*4200*/  LDG.E.LTC128B R25, desc[UR38][R6.64+0x1e4] ;  /* 0x0001e42606197981 */ /* 0x000164000c1e1920 */
.L_x_149:
[----:B------:R-:W-:Y:S05]  /*4210*/  BSYNC B1 ;  /* 0x0000000000017941 */ /* 0x000fea0003800000 */
.L_x_148:
[----:B--2--5:R-:W-:Y:S01]  /*4220*/  FMUL R4, R25, R88 ;  /* 0x0000005819047220 */ /* 0x024fe20000400000 */
[----:B------:R-:W-:Y:S01]  /*4230*/  ISETP.GT.AND P2, PT, R3, 0x8, P2 ;  /* 0x000000080300780c */ /* 0x000fe20001744270 */
[----:B------:R-:W-:Y:S02]  /*4240*/  BSSY B1, `(.L_x_150) ;  /* 0x0000005000017945 */ /* 0x000fe40003800000 */
[----:B------:R-:W-:-:S05]  /*4250*/  FFMA R85, R85, R19, R4 ;  /* 0x0000001355557223 */ /* 0x000fca0000000004 */
[----:B------:R2:W-:Y:S05]  /*4260*/  @P1 STG.E desc[UR38][R10.64+0x1e4], R85 ;  /* 0x0001e4550a001986 */ /* 0x0005ea000c101926 */
[----:B------:R-:W-:Y:S05]  /*4270*/  @!P2 BRA `(.L_x_151) ;  /* 0x000000000004a947 */ /* 0x000fea0003800000 */
[----:B------:R0:W5:Y:S02]  /*4280*/  LDG.E.LTC128B R25, desc[UR38][R8.64+0x1e0] ;  /* 0x0001e02608197981 */ /* 0x000164000c1e1920 */
.L_x_151:
[----:B------:R-:W-:Y:S05]  /*4290*/  BSYNC B1 ;  /* 0x0000000000017941 */ /* 0x000fea0003800000 */
.L_x_150:
[----:B-----5:R-:W-:Y:S01]  /*42a0*/  FMUL R5, R25, R88 ;  /* 0x0000005819057220 */ /* 0x020fe20000400000 */
[----:B------:R-:W-:Y:S01]  /*42b0*/  @P2 IMAD.MOV.U32 R4, RZ, RZ, R12 ;  /* 0x000000ffff042224 */ /* 0x000fe200078e000c */
[----:B------:R-:W-:Y:S01]  /*42c0*/  ISETP.GT.AND P0, PT, R3, 0x8, P0 ;  /* 0x000000080300780c */ /* 0x000fe20000704270 */
[----:B------:R-:W-:Y:S01]  /*42d0*/  BSSY B1, `(.L_x_152) ;  /* 0x0000006000017945 */ /* 0x000fe20003800000 */
[----:B01--4-:R-:W-:Y:S01]  /*42e0*/  FFMA R7, R86, R19, R5 ;  /* 0x0000001356077223 */ /* 0x013fe20000000005 */
[----:B------:R-:W-:-:S05]  /*42f0*/  @P2 IMAD.MOV.U32 R5, RZ, RZ, R13 ;  /* 0x000000ffff052224 */ /* 0x000fca00078e000d */
[----:B------:R0:W-:Y:S05]  /*4300*/  @P2 STG.E desc[UR38][R4.64+0x1e0], R7 ;  /* 0x0001e00704002986 */ /* 0x0001ea000c101926 */
[----:B------:R-:W-:Y:S05]  /*4310*/  @!P0 BRA `(.L_x_153) ;  /* 0x0000000000048947 */ /* 0x000fea0003800000 */
[----:B------:R1:W5:Y:S02]  /*4320*/  LDG.E.LTC128B R25, desc[UR38][R8.64+0x1e4] ;  /* 0x0001e42608197981 */ /* 0x000364000c1e1920 */
.L_x_153:
[----:B------:R-:W-:Y:S05]  /*4330*/  BSYNC B1 ;  /* 0x0000000000017941 */ /* 0x000fea0003800000 */
.L_x_152:
[----:B0----5:R-:W-:-:S04]  /*4340*/  FMUL R4, R25, R88 ;  /* 0x0000005819047220 */ /* 0x021fc80000400000 */
[----:B------:R-:W-:Y:S01]  /*4350*/  FFMA R87, R87, R19, R4 ;  /* 0x0000001357577223 */ /* 0x000fe20000000004 */
[----:B------:R-:W-:Y:S06]  /*4360*/  @!P0 BRA `(.L_x_154) ;  /* 0x0000000c00c88947 */ /* 0x000fec0003800000 */
[----:B------:R0:W-:Y:S01]  /*4370*/  STG.E desc[UR38][R12.64+0x1e4], R87 ;  /* 0x0001e4570c007986 */ /* 0x0001e2000c101926 */
[----:B------:R-:W-:Y:S05]  /*4380*/  BRA `(.L_x_154) ;  /* 0x0000000c00c07947 */ /* 0x000fea0003800000 */
.L_x_29:
[----:B------:R-:W-:Y:S01]  /*4390*/  ISETP.GT.AND P0, PT, R4, 0x1, PT ;  /* 0x000000010400780c */ /* 0x000fe20003f04270 */
[----:B------:R-:W-:Y:S01]  /*43a0*/  ULDC.64 UR4, c[0x0][0x5c0] ;  /* 0x0001700000047ab9 */ /* 0x000fe20000000a00 */
[-C--:B------:R-:W-:Y:S01]  /*43b0*/  FMUL R5, R24, R19.reuse ;  /* 0x0000001318057220 */ /* 0x080fe20000400000 */
[C---:B------:R-:W-:Y:S01]  /*43c0*/  LEA R6, P4, R102.reuse, UR4, 0x2 ;  /* 0x0000000466067c11 */ /* 0x040fe2000f8810ff */
[-C--:B------:R-:W-:Y:S01]  /*43d0*/  FMUL R25, R25, R19.reuse ;  /* 0x0000001319197220 */ /* 0x080fe20000400000 */
[----:B------:R-:W-:Y:S01]  /*43e0*/  ISETP.GT.AND P2, PT, R3, RZ, P0 ;  /* 0x000000ff0300720c */ /* 0x000fe20000744270 */
[-C--:B------:R-:W-:Y:S01]  /*43f0*/  FMUL R27, R27, R19.reuse ;  /* 0x000000131b1b7220 */ /* 0x080fe20000400000 */
[----:B------:R-:W-:Y:S01]  /*4400*/  LEA.HI.X R7, R102, UR5, R111, 0x2, P4 ;  /* 0x0000000566077c11 */ /* 0x000fe2000a0f146f */
[-C--:B------:R-:W-:Y:S01]  /*4410*/  FMUL R11, R28, R19.reuse ;  /* 0x000000131c0b7220 */ /* 0x080fe20000400000 */
[----:B------:R-:W-:Y:S01]  /*4420*/  ISETP.GT.AND P3, PT, R3, 0x8, P3 ;  /* 0x000000080300780c */ /* 0x000fe20001f64270 */
[-C--:B------:R-:W-:Y:S01]  /*4430*/  FMUL R29, R29, R19.reuse ;  /* 0x000000131d1d7220 */ /* 0x080fe20000400000 */
[C---:B------:R-:W-:Y:S01]  /*4440*/  SHF.L.U64.HI R9, R92.reuse, 0x2, R91 ;  /* 0x000000025c097819 */ /* 0x040fe2000001025b */
[----:B------:R0:W-:Y:S01]  /*4450*/  @P1 STG.E desc[UR38][R6.64], R5 ;  /* 0x0000000506001986 */ /* 0x0001e2000c101926 */
[----:B------:R-:W-:Y:S01]  /*4460*/  ISETP.GT.AND P0, PT, R3, 0x8, P0 ;  /* 0x000000080300780c */ /* 0x000fe20000704270 */
[-C--:B------:R-:W-:Y:S01]  /*4470*/  FMUL R31, R31, R19.reuse ;  /* 0x000000131f1f7220 */ /* 0x080fe20000400000 */
[----:B------:R-:W-:Y:S01]  /*4480*/  LEA R8, P1, R92, R6, 0x2 ;  /* 0x000000065c087211 */ /* 0x000fe200078210ff */
[-C--:B------:R-:W-:Y:S01]  /*4490*/  FMUL R33, R33, R19.reuse ;  /* 0x0000001321217220 */ /* 0x080fe20000400000 */
[C---:B------:R-:W-:Y:S01]  /*44a0*/  ISETP.GT.AND P5, PT, R4.reuse, 0x8, PT ;  /* 0x000000080400780c */ /* 0x040fe20003fa4270 */
[----:B------:R-:W-:Y:S01]  /*44b0*/  @P2 STG.E desc[UR38][R6.64+0x4], R25 ;  /* 0x0000041906002986 */ /* 0x000fe2000c101926 */
[----:B------:R-:W-:Y:S01]  /*44c0*/  ISETP.GT.AND P4, PT, R4, 0x9, PT ;  /* 0x000000090400780c */ /* 0x000fe20003f84270 */
[----:B------:R-:W-:Y:S01]  /*44d0*/  IMAD.X R9, R9, 0x1, R7, P1 ;  /* 0x0000000109097824 */ /* 0x000fe200008e0607 */
[----:B------:R-:W-:Y:S01]  /*44e0*/  ISETP.GT.AND P2, PT, R3, RZ, P5 ;  /* 0x000000ff0300720c */ /* 0x000fe20002f44270 */
[-C--:B------:R-:W-:Y:S01]  /*44f0*/  FMUL R35, R35, R19.reuse ;  /* 0x0000001323237220 */ /* 0x080fe20000400000 */
[C---:B------:R-:W-:Y:S01]  /*4500*/  ISETP.GT.AND P1, PT, R3.reuse, RZ, P4 ;  /* 0x000000ff0300720c */ /* 0x040fe20002724270 */
[-C--:B0-----:R-:W-:Y:S01]  /*4510*/  FMUL R5, R26, R19.reuse ;  /* 0x000000131a057220 */ /* 0x081fe20000400000 */
[----:B------:R-:W-:Y:S01]  /*4520*/  ISETP.GT.AND P4, PT, R3, 0x8, P4 ;  /* 0x000000080300780c */ /* 0x000fe20002784270 */
[-C--:B------:R-:W-:Y:S01]  /*4530*/  FMUL R37, R37, R19.reuse ;  /* 0x0000001325257220 */ /* 0x080fe20000400000 */
[-C--:B------:R-:W-:Y:S01]  /*4540*/  FMUL R39, R39, R19.reuse ;  /* 0x0000001327277220 */ /* 0x080fe20000400000 */
[-C--:B------:R-:W-:Y:S01]  /*4550*/  FMUL R41, R41, R19.reuse ;  /* 0x0000001329297220 */ /* 0x080fe20000400000 */
[----:B------:R0:W-:Y:S01]  /*4560*/  @P3 STG.E desc[UR38][R8.64], R5 ;  /* 0x0000000508003986 */ /* 0x0001e2000c101926 */
[C---:B------:R-:W-:Y:S01]  /*4570*/  ISETP.GT.AND P3, PT, R4.reuse, 0x11, PT ;  /* 0x000000110400780c */ /* 0x040fe20003f64270 */
[-C--:B------:R-:W-:Y:S01]  /*4580*/  FMUL R43, R43, R19.reuse ;  /* 0x000000132b2b7220 */ /* 0x080fe20000400000 */
[-C--:B------:R-:W-:Y:S01]  /*4590*/  FMUL R45, R45, R19.reuse ;  /* 0x000000132d2d7220 */ /* 0x080fe20000400000 */
[----:B------:R-:W-:Y:S01]  /*45a0*/  @P0 STG.E desc[UR38][R8.64+0x4], R27 ;  /* 0x0000041b08000986 */ /* 0x000fe2000c101926 */
[----:B------:R-:W-:Y:S01]  /*45b0*/  ISETP.GT.AND P0, PT, R3, 0x8, P5 ;  /* 0x000000080300780c */ /* 0x000fe20002f04270 */
[-C--:B------:R-:W-:Y:S01]  /*45c0*/  FMUL R47, R47, R19.reuse ;  /* 0x000000132f2f7220 */ /* 0x080fe20000400000 */
[----:B------:R-:W-:Y:S01]  /*45d0*/  ISETP.GT.AND P5, PT, R4, 0x10, PT ;  /* 0x000000100400780c */ /* 0x000fe20003fa4270 */
[----:B------:R1:W-:Y:S01]  /*45e0*/  @P2 STG.E desc[UR38][R6.64+0x20], R11 ;  /* 0x0000200b06002986 */ /* 0x0003e2000c101926 */
[-C--:B------:R-:W-:Y:S01]  /*45f0*/  FMUL R49, R49, R19.reuse ;  /* 0x0000001331317220 */ /* 0x080fe20000400000 */
[-C--:B------:R-:W-:Y:S01]  /*4600*/  FMUL R51, R51, R19.reuse ;  /* 0x0000001333337220 */ /* 0x080fe20000400000 */
[C---:B------:R-:W-:Y:S01]  /*4610*/  ISETP.GT.AND P2, PT, R3.reuse, RZ, P5 ;  /* 0x000000ff0300720c */ /* 0x040fe20002f44270 */
[----:B------:R-:W-:Y:S01]  /*4620*/  @P1 STG.E desc[UR38][R6.64+0x24], R29 ;  /* 0x0000241d06001986 */ /* 0x000fe2000c101926 */
[C---:B------:R-:W-:Y:S01]  /*4630*/  ISETP.GT.AND P1, PT, R3.reuse, RZ, P3 ;  /* 0x000000ff0300720c */ /* 0x040fe20001f24270 */
[-C--:B0-----:R-:W-:Y:S01]  /*4640*/  FMUL R5, R30, R19.reuse ;  /* 0x000000131e057220 */ /* 0x081fe20000400000 */
[----:B------:R-:W-:Y:S01]  /*4650*/  ISETP.GT.AND P3, PT, R3, 0x8, P3 ;  /* 0x000000080300780c */ /* 0x000fe20001f64270 */
[-C--:B------:R-:W-:Y:S01]  /*4660*/  FMUL R53, R53, R19.reuse ;  /* 0x0000001335357220 */ /* 0x080fe20000400000 */
[-C--:B------:R-:W-:Y:S01]  /*4670*/  FMUL R55, R55, R19.reuse ;  /* 0x0000001337377220 */ /* 0x080fe20000400000 */
[-C--:B------:R-:W-:Y:S01]  /*4680*/  FMUL R57, R57, R19.reuse ;  /* 0x0000001339397220 */ /* 0x080fe20000400000 */
[----:B------:R0:W-:Y:S01]  /*4690*/  @P0 STG.E desc[UR38][R8.64+0x20], R5 ;  /* 0x0000200508000986 */ /* 0x0001e2000c101926 */
[-C--:B-1----:R-:W-:Y:S01]  /*46a0*/  FMUL R11, R32, R19.reuse ;  /* 0x00000013200b7220 */ /* 0x082fe20000400000 */
[----:B------:R-:W-:Y:S01]  /*46b0*/  ISETP.GT.AND P0, PT, R3, 0x8, P5 ;  /* 0x000000080300780c */ /* 0x000fe20002f04270 */
[-C--:B------:R-:W-:Y:S01]  /*46c0*/  FMUL R59, R59, R19.reuse ;  /* 0x000000133b3b7220 */ /* 0x080fe20000400000 */
[----:B------:R-:W-:Y:S01]  /*46d0*/  @P4 STG.E desc[UR38][R8.64+0x24], R31 ;  /* 0x0000241f08004986 */ /* 0x000fe2000c101926 */
[C---:B------:R-:W-:Y:S01]  /*46e0*/  ISETP.GT.AND P5, PT, R4.reuse, 0x18, PT ;  /* 0x000000180400780c */ /* 0x040fe20003fa4270 */
[-C--:B------:R-:W-:Y:S01]  /*46f0*/  FMUL R61, R61, R19.reuse ;  /* 0x000000133d3d7220 */ /* 0x080fe20000400000 */
[----:B------:R-:W-:Y:S01]  /*4700*/  ISETP.GT.AND P4, PT, R4, 0x19, PT ;  /* 0x000000190400780c */ /* 0x000fe20003f84270 */
[----:B------:R1:W-:Y:S01]  /*4710*/  @P2 STG.E desc[UR38][R6.64+0x40], R11 ;  /* 0x0000400b06002986 */ /* 0x0003e2000c101926 */
[----:B------:R-:W-:Y:S01]  /*4720*/  ISETP.GT.AND P2, PT, R3, RZ, P5 ;  /* 0x000000ff0300720c */ /* 0x000fe20002f44270 */
[-C--:B------:R-:W-:Y:S01]  /*4730*/  FMUL R63, R63, R19.reuse ;  /* 0x000000133f3f7220 */ /* 0x080fe20000400000 */
[-C--:B------:R-:W-:Y:S01]  /*4740*/  FMUL R65, R65, R19.reuse ;  /* 0x0000001341417220 */ /* 0x080fe20000400000 */
        /* <DEDUP_REMOVED lines=32> */
[----:B------:R-:W-:Y:S01]  /*4950*/  FMUL R87, R87, R19 ;  /* 0x0000001357577220 */ /* 0x000fe20000400000 */
[----:B------:R-:W-:Y:S01]  /*4960*/  ISETP.GT.AND P4, PT, R4, 0x29, PT ;  /* 0x000000290400780c */ /* 0x000fe20003f84270 */
[----:B------:R1:W-:Y:S01]  /*4970*/  @P2 STG.E desc[UR38][R6.64+0x80], R11 ;  /* 0x0000800b06002986 */ /* 0x0003e2000c101926 */
[----:B------:R-:W-:-:S03]  /*4980*/  ISETP.GT.AND P2, PT, R3, RZ, P5 ;  /* 0x000000ff0300720c */ /* 0x000fc60002f44270 */
[----:B------:R-:W-:Y:S01]  /*4990*/  @P1 STG.E desc[UR38][R6.64+0x84], R41 ;  /* 0x0000842906001986 */ /* 0x000fe2000c101926 */
[C---:B------:R-:W-:Y:S01]  /*49a0*/  ISETP.GT.AND P1, PT, R3.reuse, RZ, P4 ;  /* 0x000000ff0300720c */ /* 0x040fe20002724270 */
[----:B0-----:R-:W-:Y:S01]  /*49b0*/  FMUL R5, R42, R19 ;  /* 0x000000132a057220 */ /* 0x001fe20000400000 */
[----:B------:R-:W-:-:S04]  /*49c0*/  ISETP.GT.AND P4, PT, R3, 0x8, P4 ;  /* 0x000000080300780c */ /* 0x000fc80002784270 */
[----:B------:R0:W-:Y:S01]  /*49d0*/  @P0 STG.E desc[UR38][R8.64+0x80], R5 ;  /* 0x0000800508000986 */ /* 0x0001e2000c101926 */
[----:B-1----:R-:W-:Y:S01]  /*49e0*/  FMUL R11, R44, R19 ;  /* 0x000000132c0b7220 */ /* 0x002fe20000400000 */
[C---:B------:R-:W-:Y:S02]  /*49f0*/  ISETP.GT.AND P0, PT, R3.reuse, 0x8, P5 ;  /* 0x000000080300780c */ /* 0x040fe40002f04270 */
[----:B------:R-:W-:Y:S01]  /*4a00*/  @P3 STG.E desc[UR38][R8.64+0x84], R43 ;  /* 0x0000842b08003986 */ /* 0x000fe2000c101926 */
[C---:B------:R-:W-:Y:S02]  /*4a10*/  ISETP.GT.AND P5, PT, R4.reuse, 0x30, PT ;  /* 0x000000300400780c */ /* 0x040fe40003fa4270 */
        /* <DEDUP_REMOVED lines=21> */
[----:B------:R-:W-:Y:S02]  /*4b70*/  ISETP.GT.AND P0, PT, R3, 0x8, P5 ;  /* 0x000000080300780c */ /* 0x000fe40002f04270 */
[----:B------:R-:W-:Y:S01]  /*4b80*/  @P3 STG.E desc[UR38][R8.64+0xc4], R51 ;  /* 0x0000c43308003986 */ /* 0x000fe2000c101926 */
[----:B------:R-:W-:-:S03]  /*4b90*/  ISETP.GT.AND P5, PT, R4, 0x40, PT ;  /* 0x000000400400780c */ /* 0x000fc60003fa4270 */
[----:B------:R1:W-:Y:S01]  /*4ba0*/  @P2 STG.E desc[UR38][R6.64+0xe0], R11 ;  /* 0x0000e00b06002986 */ /* 0x0003e2000c101926 */
[----:B------:R-:W-:-:S03]  /*4bb0*/  ISETP.GT.AND P3, PT, R3, RZ, P5 ;  /* 0x000000ff0300720c */ /* 0x000fc60002f64270 */
[----:B------:R-:W-:Y:S01]  /*4bc0*/  @P1 STG.E desc[UR38][R6.64+0xe4], R53 ;  /* 0x0000e43506001986 */ /* 0x000fe2000c101926 */
[----:B------:R-:W-:Y:S01]  /*4bd0*/  ISETP.GT.AND P1, PT, R4, 0x41, PT ;  /* 0x000000410400780c */ /* 0x000fe20003f24270 */
[----:B0-----:R-:W-:-:S03]  /*4be0*/  FMUL R5, R54, R19 ;  /* 0x0000001336057220 */ /* 0x001fc60000400000 */
[C---:B------:R-:W-:Y:S02]  /*4bf0*/  ISETP.GT.AND P2, PT, R3.reuse, RZ, P1 ;  /* 0x000000ff0300720c */ /* 0x040fe40000f44270 */
[----:B------:R0:W-:Y:S01]  /*4c00*/  @P0 STG.E desc[UR38][R8.64+0xe0], R5 ;  /* 0x0000e00508000986 */ /* 0x0001e2000c101926 */
[-C--:B-1----:R-:W-:Y:S01]  /*4c10*/  FMUL R11, R56, R19.reuse ;  /* 0x00000013380b7220 */ /* 0x082fe20000400000 */
[C---:B------:R-:W-:Y:S02]  /*4c20*/  ISETP.GT.AND P0, PT, R3.reuse, 0x8, P5 ;  /* 0x000000080300780c */ /* 0x040fe40002f04270 */
[----:B------:R-:W-:Y:S01]  /*4c30*/  @P4 STG.E desc[UR38][R8.64+0xe4], R55 ;  /* 0x0000e43708004986 */ /* 0x000fe2000c101926 */
[C---:B------:R-:W-:Y:S02]  /*4c40*/  ISETP.GT.AND P1, PT, R3.reuse, 0x8, P1 ;  /* 0x000000080300780c */ /* 0x040fe40000f24270 */
[C---:B------:R-:W-:Y:S01]  /*4c50*/  ISETP.GT.AND P5, PT, R4.reuse, 0x48, PT ;  /* 0x000000480400780c */ /* 0x040fe20003fa4270 */
[----:B------:R1:W-:Y:S03]  /*4c60*/  @P3 STG.E desc[UR38][R6.64+0x100], R11 ;  /* 0x0001000b06003986 */ /* 0x0003e6000c101926 */
[----:B------:R-:W-:Y:S01]  /*4c70*/  ISETP.GT.AND P4, PT, R3, RZ, P5 ;  /* 0x000000ff0300720c */ /* 0x000fe20002f84270 */
[----:B------:R-:W-:Y:S01]  /*4c80*/  @P2 STG.E desc[UR38][R6.64+0x104], R57 ;  /* 0x0001043906002986 */ /* 0x000fe2000c101926 */
[----:B------:R-:W-:Y:S01]  /*4c90*/  ISETP.GT.AND P2, PT, R4, 0x49, PT ;  /* 0x000000490400780c */ /* 0x000fe20003f44270 */
[----:B0-----:R-:W-:-:S03]  /*4ca0*/  FMUL R5, R58, R19 ;  /* 0x000000133a057220 */ /* 0x001fc60000400000 */
[C---:B------:R-:W-:Y:S02]  /*4cb0*/  ISETP.GT.AND P3, PT, R3.reuse, RZ, P2 ;  /* 0x000000ff0300720c */ /* 0x040fe40001764270 */
[----:B------:R0:W-:Y:S01]  /*4cc0*/  @P0 STG.E desc[UR38][R8.64+0x100], R5 ;  /* 0x0001000508000986 */ /* 0x0001e2000c101926 */
[----:B-1----:R-:W-:Y:S01]  /*4cd0*/  FMUL R11, R60, R19 ;  /* 0x000000133c0b7220 */ /* 0x002fe20000400000 */
[C---:B------:R-:W-:Y:S02]  /*4ce0*/  ISETP.GT.AND P2, PT, R3.reuse, 0x8, P2 ;  /* 0x000000080300780c */ /* 0x040fe40001744270 */
[----:B------:R-:W-:Y:S01]  /*4cf0*/  @P1 STG.E desc[UR38][R8.64+0x104], R59 ;  /* 0x0001043b08001986 */ /* 0x000fe2000c101926 */
[----:B------:R-:W-:Y:S02]  /*4d00*/  ISETP.GT.AND P1, PT, R3, 0x8, P5 ;  /* 0x000000080300780c */ /* 0x000fe40002f24270 */
[C---:B------:R-:W-:Y:S01]  /*4d10*/  ISETP.GT.AND P5, PT, R4.reuse, 0x50, PT ;  /* 0x000000500400780c */ /* 0x040fe20003fa4270 */
[----:B------:R1:W-:Y:S01]  /*4d20*/  @P4 STG.E desc[UR38][R6.64+0x120], R11 ;  /* 0x0001200b06004986 */ /* 0x0003e2000c101926 */
[----:B------:R-:W-:-:S03]  /*4d30*/  ISETP.GT.AND P0, PT, R4, 0x51, PT ;  /* 0x000000510400780c */ /* 0x000fc60003f04270 */
[----:B------:R-:W-:Y:S01]  /*4d40*/  @P3 STG.E desc[UR38][R6.64+0x124], R61 ;  /* 0x0001243d06003986 */ /* 0x000fe2000c101926 */
[C---:B------:R-:W-:Y:S01]  /*4d50*/  ISETP.GT.AND P3, PT, R3.reuse, RZ, P5 ;  /* 0x000000ff0300720c */ /* 0x040fe20002f64270 */
[-C--:B0-----:R-:W-:Y:S01]  /*4d60*/  FMUL R5, R62, R19.reuse ;  /* 0x000000133e057220 */ /* 0x081fe20000400000 */
[C---:B------:R-:W-:Y:S02]  /*4d70*/  ISETP.GT.AND P4, PT, R3.reuse, RZ, P0 ;  /* 0x000000ff0300720c */ /* 0x040fe40000784270 */
[C---:B------:R-:W-:Y:S02]  /*4d80*/  ISETP.GT.AND P0, PT, R3.reuse, 0x8, P0 ;  /* 0x000000080300780c */ /* 0x040fe40000704270 */
[----:B------:R0:W-:Y:S01]  /*4d90*/  @P1 STG.E desc[UR38][R8.64+0x120], R5 ;  /* 0x0001200508001986 */ /* 0x0001e2000c101926 */
[----:B------:R-:W-:Y:S01]  /*4da0*/  ISETP.GT.AND P1, PT, R3, 0x8, P5 ;  /* 0x000000080300780c */ /* 0x000fe20002f24270 */
[----:B-1----:R-:W-:Y:S02]  /*4db0*/  FMUL R11, R64, R19 ;  /* 0x00000013400b7220 */ /* 0x002fe40000400000 */
[----:B------:R-:W-:Y:S01]  /*4dc0*/  @P2 STG.E desc[UR38][R8.64+0x124], R63 ;  /* 0x0001243f08002986 */ /* 0x000fe2000c101926 */
[----:B------:R-:W-:-:S03]  /*4dd0*/  ISETP.GT.AND P2, PT, R4, 0x58, PT ;  /* 0x000000580400780c */ /* 0x000fc60003f44270 */
[----:B------:R1:W-:Y:S01]  /*4de0*/  @P3 STG.E desc[UR38][R6.64+0x140], R11 ;  /* 0x0001400b06003986 */ /* 0x0003e2000c101926 */
[C---:B------:R-:W-:Y:S02]  /*4df0*/  ISETP.GT.AND P5, PT, R3.reuse, RZ, P2 ;  /* 0x000000ff0300720c */ /* 0x040fe400017a4270 */
[----:B------:R-:W-:Y:S01]  /*4e00*/  ISETP.GT.AND P3, PT, R4, 0x59, PT ;  /* 0x000000590400780c */ /* 0x000fe20003f64270 */
[-C--:B0-----:R-:W-:Y:S01]  /*4e10*/  FMUL R5, R66, R19.reuse ;  /* 0x0000001342057220 */ /* 0x081fe20000400000 */
[----:B------:R-:W-:Y:S01]  /*4e20*/  @P4 STG.E desc[UR38][R6.64+0x144], R65 ;  /* 0x0001444106004986 */ /* 0x000fe2000c101926 */
[C---:B------:R-:W-:Y:S02]  /*4e30*/  ISETP.GT.AND P2, PT, R3.reuse, 0x8, P2 ;  /* 0x000000080300780c */ /* 0x040fe40001744270 */
[C---:B------:R-:W-:Y:S01]  /*4e40*/  ISETP.GT.AND P4, PT, R3.reuse, RZ, P3 ;  /* 0x000000ff0300720c */ /* 0x040fe20001f84270 */
[----:B------:R0:W-:Y:S01]  /*4e50*/  @P1 STG.E desc[UR38][R8.64+0x140], R5 ;  /* 0x0001400508001986 */ /* 0x0001e2000c101926 */
[----:B------:R-:W-:Y:S01]  /*4e60*/  ISETP.GT.AND P3, PT, R3, 0x8, P3 ;  /* 0x000000080300780c */ /* 0x000fe20001f64270 */
[----:B-1----:R-:W-:-:S02]  /*4e70*/  FMUL R11, R68, R19 ;  /* 0x00000013440b7220 */ /* 0x002fc40000400000 */
[----:B------:R-:W-:Y:S01]  /*4e80*/  @P0 STG.E desc[UR38][R8.64+0x144], R67 ;  /* 0x0001444308000986 */ /* 0x000fe2000c101926 */
[C---:B------:R-:W-:Y:S02]  /*4e90*/  ISETP.GT.AND P0, PT, R4.reuse, 0x60, PT ;  /* 0x000000600400780c */ /* 0x040fe40003f04270 */
[----:B------:R-:W-:Y:S01]  /*4ea0*/  ISETP.GT.AND P1, PT, R4, 0x61, PT ;  /* 0x000000610400780c */ /* 0x000fe20003f24270 */
[----:B------:R1:W-:Y:S01]  /*4eb0*/  @P5 STG.E desc[UR38][R6.64+0x160], R11 ;  /* 0x0001600b06005986 */ /* 0x0003e2000c101926 */
[C---:B------:R-:W-:Y:S02]  /*4ec0*/  ISETP.GT.AND P5, PT, R3.reuse, RZ, P0 ;  /* 0x000000ff0300720c */ /* 0x040fe400007a4270 */
[C---:B------:R-:W-:Y:S01]  /*4ed0*/  ISETP.GT.AND P0, PT, R3.reuse, 0x8, P0 ;  /* 0x000000080300780c */ /* 0x040fe20000704270 */
[----:B0-----:R-:W-:Y:S01]  /*4ee0*/  FMUL R5, R70, R19 ;  /* 0x0000001346057220 */ /* 0x001fe20000400000 */
[----:B------:R-:W-:Y:S01]  /*4ef0*/  @P4 STG.E desc[UR38][R6.64+0x164], R69 ;  /* 0x0001644506004986 */ /* 0x000fe2000c101926 */
[----:B------:R-:W-:-:S02]  /*4f00*/  ISETP.GT.AND P4, PT, R3, RZ, P1 ;  /* 0x000000ff0300720c */ /* 0x000fc40000f84270 */
[----:B------:R-:W-:Y:S01]  /*4f10*/  ISETP.GT.AND P1, PT, R3, 0x8, P1 ;  /* 0x000000080300780c */ /* 0x000fe20000f24270 */
[----:B------:R0:W-:Y:S01]  /*4f20*/  @P2 STG.E desc[UR38][R8.64+0x160], R5 ;  /* 0x0001600508002986 */ /* 0x0001e2000c101926 */
[----:B------:R-:W-:Y:S01]  /*4f30*/  ISETP.GT.AND P2, PT, R4, 0x68, PT ;  /* 0x000000680400780c */ /* 0x000fe20003f44270 */
[----:B-1----:R-:W-:Y:S02]  /*4f40*/  FMUL R11, R72, R19 ;  /* 0x00000013480b7220 */ /* 0x002fe40000400000 */
[----:B------:R-:W-:Y:S01]  /*4f50*/  @P3 STG.E desc[UR38][R8.64+0x164], R71 ;  /* 0x0001644708003986 */ /* 0x000fe2000c101926 */
[----:B------:R-:W-:-:S03]  /*4f60*/  ISETP.GT.AND P3, PT, R4, 0x69, PT ;  /* 0x000000690400780c */ /* 0x000fc60003f64270 */
[----:B------:R1:W-:Y:S01]  /*4f70*/  @P5 STG.E desc[UR38][R6.64+0x180], R11 ;  /* 0x0001800b06005986 */ /* 0x0003e2000c101926 */
[C---:B------:R-:W-:Y:S02]  /*4f80*/  ISETP.GT.AND P5, PT, R3.reuse, RZ, P2 ;  /* 0x000000ff0300720c */ /* 0x040fe400017a4270 */
[C---:B------:R-:W-:Y:S01]  /*4f90*/  ISETP.GT.AND P2, PT, R3.reuse, 0x8, P2 ;  /* 0x000000080300780c */ /* 0x040fe20001744270 */
[-C--:B0-----:R-:W-:Y:S01]  /*4fa0*/  FMUL R5, R74, R19.reuse ;  /* 0x000000134a057220 */ /* 0x081fe20000400000 */
[----:B------:R-:W-:Y:S01]  /*4fb0*/  @P4 STG.E desc[UR38][R6.64+0x184], R73 ;  /* 0x0001844906004986 */ /* 0x000fe2000c101926 */
[C---:B------:R-:W-:Y:S02]  /*4fc0*/  ISETP.GT.AND P4, PT, R3.reuse, RZ, P3 ;  /* 0x000000ff0300720c */ /* 0x040fe40001f84270 */
[----:B------:R-:W-:Y:S01]  /*4fd0*/  ISETP.GT.AND P3, PT, R3, 0x8, P3 ;  /* 0x000000080300780c */ /* 0x000fe20001f64270 */
[----:B------:R0:W-:Y:S01]  /*4fe0*/  @P0 STG.E desc[UR38][R8.64+0x180], R5 ;  /* 0x0001800508000986 */ /* 0x0001e2000c101926 */
[----:B------:R-:W-:Y:S01]  /*4ff0*/  ISETP.GT.AND P0, PT, R4, 0x70, PT ;  /* 0x000000700400780c */ /* 0x000fe20003f04270 */
[----:B-1----:R-:W-:-:S02]  /*5000*/  FMUL R11, R76, R19 ;  /* 0x000000134c0b7220 */ /* 0x002fc40000400000 */
[----:B------:R-:W-:Y:S01]  /*5010*/  @P1 STG.E desc[UR38][R8.64+0x184], R75 ;  /* 0x0001844b08001986 */ /* 0x000fe2000c101926 */
[----:B------:R-:W-:-:S03]  /*5020*/  ISETP.GT.AND P1, PT, R4, 0x71, PT ;  /* 0x000000710400780c */ /* 0x000fc60003f24270 */
[----:B------:R1:W-:Y:S01]  /*5030*/  @P5 STG.E desc[UR38][R6.64+0x1a0], R11 ;  /* 0x0001a00b06005986 */ /* 0x0003e2000c101926 */
[C---:B------:R-:W-:Y:S02]  /*5040*/  ISETP.GT.AND P5, PT, R3.reuse, RZ, P0 ;  /* 0x000000ff0300720c */ /* 0x040fe400007a4270 */
[C---:B------:R-:W-:Y:S01]  /*5050*/  ISETP.GT.AND P0, PT, R3.reuse, 0x8, P0 ;  /* 0x000000080300780c */ /* 0x040fe20000704270 */
[----:B------:R-:W-:Y:S01]  /*5060*/  @P4 STG.E desc[UR38][R6.64+0x1a4], R77 ;  /* 0x0001a44d06004986 */ /* 0x000fe2000c101926 */
[-C--:B0-----:R-:W-:Y:S01]  /*5070*/  FMUL R5, R78, R19.reuse ;  /* 0x000000134e057220 */ /* 0x081fe20000400000 */
[C---:B------:R-:W-:Y:S02]  /*5080*/  ISETP.GT.AND P4, PT, R3.reuse, RZ, P1 ;  /* 0x000000ff0300720c */ /* 0x040fe40000f84270 */
[----:B------:R-:W-:Y:S02]  /*5090*/  ISETP.GT.AND P1, PT, R3, 0x8, P1 ;  /* 0x000000080300780c */ /* 0x000fe40000f24270 */
[----:B------:R0:W-:Y:S01]  /*50a0*/  @P2 STG.E desc[UR38][R8.64+0x1a0], R5 ;  /* 0x0001a00508002986 */ /* 0x0001e2000c101926 */
[----:B------:R-:W-:Y:S01]  /*50b0*/  ISETP.GT.AND P2, PT, R4, 0x78, PT ;  /* 0x000000780400780c */ /* 0x000fe20003f44270 */
[----:B-1----:R-:W-:-:S02]  /*50c0*/  FMUL R11, R80, R19 ;  /* 0x00000013500b7220 */ /* 0x002fc40000400000 */
[----:B------:R-:W-:Y:S01]  /*50d0*/  @P3 STG.E desc[UR38][R8.64+0x1a4], R79 ;  /* 0x0001a44f08003986 */ /* 0x000fe2000c101926 */
[----:B------:R-:W-:Y:S01]  /*50e0*/  ISETP.GT.AND P3, PT, R4, 0x79, PT ;  /* 0x000000790400780c */ /* 0x000fe20003f64270 */
[----:B------:R-:W-:Y:S02]  /*50f0*/  @P5 IMAD.MOV.U32 R4, RZ, RZ, R6 ;  /* 0x000000ffff045224 */ /* 0x000fe400078e0006 */
[----:B0-----:R-:W-:-:S05]  /*5100*/  @P5 IMAD.MOV.U32 R5, RZ, RZ, R7 ;  /* 0x000000ffff055224 */ /* 0x001fca00078e0007 */
[----:B------:R0:W-:Y:S01]  /*5110*/  @P5 STG.E desc[UR38][R4.64+0x1c0], R11 ;  /* 0x0001c00b04005986 */ /* 0x0001e2000c101926 */
[C---:B------:R-:W-:Y:S02]  /*5120*/  ISETP.GT.AND P5, PT, R3.reuse, RZ, P3 ;  /* 0x000000ff0300720c */ /* 0x040fe40001fa4270 */
[----:B------:R-:W-:Y:S01]  /*5130*/  ISETP.GT.AND P3, PT, R3, 0x8, P3 ;  /* 0x000000080300780c */ /* 0x000fe20001f64270 */
[----:B0-----:R-:W-:Y:S02]  /*5140*/  @P4 IMAD.MOV.U32 R4, RZ, RZ, R6 ;  /* 0x000000ffff044224 */ /* 0x001fe400078e0006 */
[----:B------:R-:W-:Y:S01]  /*5150*/  FMUL R11, R84, R19 ;  /* 0x00000013540b7220 */ /* 0x000fe20000400000 */
[----:B------:R-:W-:-:S05]  /*5160*/  @P4 IMAD.MOV.U32 R5, RZ, RZ, R7 ;  /* 0x000000ffff054224 */ /* 0x000fca00078e0007 */
[----:B------:R0:W-:Y:S01]  /*5170*/  @P4 STG.E desc[UR38][R4.64+0x1c4], R81 ;  /* 0x0001c45104004986 */ /* 0x0001e2000c101926 */
[C---:B------:R-:W-:Y:S02]  /*5180*/  ISETP.GT.AND P4, PT, R3.reuse, RZ, P2 ;  /* 0x000000ff0300720c */ /* 0x040fe40001784270 */
[----:B------:R-:W-:Y:S01]  /*5190*/  ISETP.GT.AND P2, PT, R3, 0x8, P2 ;  /* 0x000000080300780c */ /* 0x000fe20001744270 */
[----:B------:R-:W-:Y:S01]  /*51a0*/  FMUL R3, R82, R19 ;  /* 0x0000001352037220 */ /* 0x000fe20000400000 */
[----:B0-----:R-:W-:Y:S02]  /*51b0*/  @P0 IMAD.MOV.U32 R4, RZ, RZ, R8 ;  /* 0x000000ffff040224 */ /* 0x001fe400078e0008 */
[----:B------:R-:W-:-:S05]  /*51c0*/  @P0 IMAD.MOV.U32 R5, RZ, RZ, R9 ;  /* 0x000000ffff050224 */ /* 0x000fca00078e0009 */
[----:B------:R0:W-:Y:S02]  /*51d0*/  @P0 STG.E desc[UR38][R4.64+0x1c0], R3 ;  /* 0x0001c00304000986 */ /* 0x0001e4000c101926 */
[----:B0-----:R-:W-:Y:S02]  /*51e0*/  @P1 IMAD.MOV.U32 R4, RZ, RZ, R8 ;  /* 0x000000ffff041224 */ /* 0x001fe400078e0008 */
[----:B------:R-:W-:-:S05]  /*51f0*/  @P1 IMAD.MOV.U32 R5, RZ, RZ, R9 ;  /* 0x000000ffff051224 */ /* 0x000fca00078e0009 */
[----:B------:R0:W-:Y:S02]  /*5200*/  @P1 STG.E desc[UR38][R4.64+0x1c4], R83 ;  /* 0x0001c45304001986 */ /* 0x0001e4000c101926 */
[----:B0-----:R-:W-:Y:S02]  /*5210*/  @P4 IMAD.MOV.U32 R4, RZ, RZ, R6 ;  /* 0x000000ffff044224 */ /* 0x001fe400078e0006 */
[----:B------:R-:W-:-:S05]  /*5220*/  @P4 IMAD.MOV.U32 R5, RZ, RZ, R7 ;  /* 0x000000ffff054224 */ /* 0x000fca00078e0007 */
[----:B------:R0:W-:Y:S04]  /*5230*/  @P4 STG.E desc[UR38][R4.64+0x1e0], R11 ;  /* 0x0001e00b04004986 */ /* 0x0001e8000c101926 */
[----:B------:R4:W-:Y:S01]  /*5240*/  @P5 STG.E desc[UR38][R6.64+0x1e4], R85 ;  /* 0x0001e45506005986 */ /* 0x0009e2000c101926 */
[----:B0-----:R-:W-:Y:S02]  /*5250*/  @P2 IMAD.MOV.U32 R4, RZ, RZ, R8 ;  /* 0x000000ffff042224 */ /* 0x001fe400078e0008 */
[----:B------:R-:W-:-:S05]  /*5260*/  @P2 IMAD.MOV.U32 R5, RZ, RZ, R9 ;  /* 0x000000ffff052224 */ /* 0x000fca00078e0009 */
[----:B------:R4:W-:Y:S04]  /*5270*/  @P2 STG.E desc[UR38][R4.64+0x1e0], R13 ;  /* 0x0001e00d04002986 */ /* 0x0009e8000c101926 */
[----:B------:R4:W-:Y:S02]  /*5280*/  @P3 STG.E desc[UR38][R8.64+0x1e4], R87 ;  /* 0x0001e45708003986 */ /* 0x0009e4000c101926 */
.L_x_154:
[----:B------:R-:W-:Y:S05]  /*5290*/  BSYNC B0 ;  /* 0x0000000000007941 */ /* 0x000fea0003800000 */
.L_x_28:
[----:B------:R-:W-:Y:S01]  /*52a0*/  IADD3 R16, P0, R16, UR36, RZ ;  /* 0x0000002410107c10 */ /* 0x000fe2000ff1e0ff */
[----:B------:R-:W-:Y:S01]  /*52b0*/  ULDC.64 UR4, c[0x0][0x650] ;  /* 0x0001940000047ab9 */ /* 0x000fe20000000a00 */
[----:B------:R-:W-:Y:S01]  /*52c0*/  PRMT R3, RZ, 0x7610, R3 ;  /* 0x00007610ff037816 */ /* 0x000fe20000000003 */
[----:B------:R-:W-:Y:S01]  /*52d0*/  IMAD.MOV.U32 R100, RZ, RZ, -0x1 ;  /* 0xffffffffff647424 */ /* 0x000fe200078e00ff */
[----:B------:R-:W-:Y:S01]  /*52e0*/  IADD3.X R17, R17, UR42, RZ, P0, !PT ;  /* 0x0000002a11117c10 */ /* 0x000fe200087fe4ff */
[----:B------:R-:W-:Y:S01]  /*52f0*/  IMAD.MOV.U32 R99, RZ, RZ, -0x1 ;  /* 0xffffffffff637424 */ /* 0x000fe200078e00ff */
[----:B------:R-:W-:-:S04]  /*5300*/  ISETP.GE.U32.AND P0, PT, R16, UR4, PT ;  /* 0x0000000410007c0c */ /* 0x000fc8000bf06070 */
[----:B------:R-:W-:-:S13]  /*5310*/  ISETP.GE.U32.AND.EX P0, PT, R17, UR5, PT, P0 ;  /* 0x0000000511007c0c */ /* 0x000fda000bf06100 */
[----:B------:R-:W-:Y:S05]  /*5320*/  @P0 BRA `(.L_x_155) ;  /* 0x00000004004c0947 */ /* 0x000fea0003800000 */
[----:B--2---:R-:W2:Y:S01]  /*5330*/  LDC.64 R10, c[0x0][0x628] ;  /* 0x00018a00ff0a7b82 */ /* 0x004ea20000000a00 */
[----:B0--3--:R-:W0:Y:S01]  /*5340*/  S2R R12, SR_CTAID.X ;  /* 0x00000000000c7919 */ /* 0x009e220000002500 */
[----:B-1--4-:R-:W-:Y:S02]  /*5350*/  IMAD.MOV.U32 R8, RZ, RZ, R16 ;  /* 0x000000ffff087224 */ /* 0x012fe400078e0010 */
[----:B------:R-:W-:Y:S01]  /*5360*/  IMAD.MOV.U32 R9, RZ, RZ, R17 ;  /* 0x000000ffff097224 */ /* 0x000fe200078e0011 */
[----:B------:R-:W1:Y:S03]  /*5370*/  S2R R20, SR_CTAID.Y ;  /* 0x0000000000147919 */ /* 0x000e660000002600 */
[----:B------:R-:W3:Y:S08]  /*5380*/  LDC R0, c[0x0][0x630] ;  /* 0x00018c00ff007b82 */ /* 0x000ef00000000800 */
[----:B------:R-:W4:Y:S01]  /*5390*/  LDC.64 R14, c[0x0][0x620] ;  /* 0x00018800ff0e7b82 */ /* 0x000f220000000a00 */
[----:B--2---:R-:W-:-:S04]  /*53a0*/  ISETP.NE.U32.AND P0, PT, R10, RZ, PT ;  /* 0x000000ff0a00720c */ /* 0x004fc80003f05070 */
[----:B------:R-:W-:-:S13]  /*53b0*/  ISETP.NE.AND.EX P0, PT, R11, RZ, PT, P0 ;  /* 0x000000ff0b00720c */ /* 0x000fda0003f05300 */
[----:B01-34-:R-:W-:Y:S05]  /*53c0*/  @!P0 BRA `(.L_x_156) ;  /* 0x0000000000288947 */ /* 0x01bfea0003800000 */
        /* <DEDUP_REMOVED lines=10> */
.L_x_156:
[-CC-:B------:R-:W-:Y:S01]  /*5470*/  SHF.R.U64 R99, R8, R0.reuse, R9.reuse ;  /* 0x0000000008637219 */ /* 0x180fe20000001209 */
[----:B------:R-:W0:Y:S01]  /*5480*/  LDC.64 R26, c[0x0][0x640] ;  /* 0x00019000ff1a7b82 */ /* 0x000e220000000a00 */
[----:B------:R-:W-:Y:S01]  /*5490*/  SHF.R.U32.HI R0, RZ, R0, R9 ;  /* 0x00000000ff007219 */ /* 0x000fe20000011609 */
[----:B------:R-:W-:Y:S01]  /*54a0*/  ULDC UR4, c[0x0][0x150] ;  /* 0x0000540000047ab9 */ /* 0x000fe20000000800 */
[----:B------:R-:W-:Y:S02]  /*54b0*/  IADD3 R3, P0, RZ, -R99, RZ ;  /* 0x80000063ff037210 */ /* 0x000fe40007f1e0ff */
[----:B------:R-:W-:-:S03]  /*54c0*/  I2FP.F32.U32 R7, R12 ;  /* 0x0000000c00077245 */ /* 0x000fc60000201000 */
[----:B------:R-:W1:Y:S01]  /*54d0*/  LDC R6, c[0x0][0x618] ;  /* 0x00018600ff067b82 */ /* 0x000e620000000800 */
[----:B------:R-:W-:Y:S02]  /*54e0*/  IMAD.X R5, RZ, RZ, ~R0, P0 ;  /* 0x000000ffff057224 */ /* 0x000fe400000e0e00 */
[----:B------:R-:W-:Y:S01]  /*54f0*/  FMUL R7, R7, UR4 ;  /* 0x0000000407077c20 */ /* 0x000fe20008400000 */
[----:B------:R-:W-:Y:S01]  /*5500*/  ULDC UR4, c[0x0][0x154] ;  /* 0x0000550000047ab9 */ /* 0x000fe20000000800 */
[-C--:B------:R-:W-:Y:S02]  /*5510*/  IMAD R0, R5, R14.reuse, RZ ;  /* 0x0000000e05007224 */ /* 0x080fe400078e02ff */
[C---:B------:R-:W-:Y:S01]  /*5520*/  IMAD.WIDE.U32 R4, R3.reuse, R14, R16 ;  /* 0x0000000e03047225 */ /* 0x040fe200078e0010 */
[----:B------:R-:W2:Y:S01]  /*5530*/  LDC R8, c[0x0][0x608] ;  /* 0x00018200ff087b82 */ /* 0x000ea20000000800 */
[----:B------:R-:W3:Y:S02]  /*5540*/  F2I.U32.TRUNC.NTZ R7, R7 ;  /* 0x0000000700077305 */ /* 0x000ee4000020f000 */
[----:B------:R-:W-:Y:S01]  /*5550*/  IMAD R3, R3, R15, R0 ;  /* 0x0000000f03037224 */ /* 0x000fe200078e0200 */
[----:B------:R-:W-:-:S03]  /*5560*/  I2FP.F32.U32 R0, R20 ;  /* 0x0000001400007245 */ /* 0x000fc60000201000 */
[----:B------:R-:W-:Y:S01]  /*5570*/  IMAD.IADD R3, R5, 0x1, R3 ;  /* 0x0000000105037824 */ /* 0x000fe200078e0203 */
[----:B------:R-:W4:Y:S01]  /*5580*/  LDC R11, c[0x0][0x658] ;  /* 0x00019600ff0b7b82 */ /* 0x000f220000000800 */
[----:B0-----:R-:W-:-:S04]  /*5590*/  ISETP.NE.U32.AND P0, PT, R26, RZ, PT ;  /* 0x000000ff1a00720c */ /* 0x001fc80003f05070 */
[----:B------:R-:W-:-:S03]  /*55a0*/  ISETP.NE.AND.EX P0, PT, R27, RZ, PT, P0 ;  /* 0x000000ff1b00720c */ /* 0x000fc60003f05300 */
[----:B------:R-:W0:Y:S01]  /*55b0*/  LDC R9, c[0x0][0x144] ;  /* 0x00005100ff097b82 */ /* 0x000e220000000800 */
[-C--:B-1----:R-:W-:Y:S01]  /*55c0*/  SHF.R.U64 R10, R4, R6.reuse, R3 ;  /* 0x00000006040a7219 */ /* 0x082fe20000001203 */
[----:B---3--:R-:W-:Y:S01]  /*55d0*/  IMAD.MOV R7, RZ, RZ, -R7 ;  /* 0x000000ffff077224 */ /* 0x008fe200078e0a07 */
[----:B------:R-:W-:Y:S01]  /*55e0*/  SHF.R.U32.HI R3, RZ, R6, R3 ;  /* 0x00000006ff037219 */ /* 0x000fe20000011603 */
[----:B------:R-:W-:-:S04]  /*55f0*/  FMUL R6, R0, UR4 ;  /* 0x0000000400067c20 */ /* 0x000fc80008400000 */
[----:B------:R-:W1:Y:S01]  /*5600*/  LDC R21, c[0x0][0x148] ;  /* 0x00005200ff157b82 */ /* 0x000e620000000800 */
[----:B------:R3:W0:Y:S01]  /*5610*/  F2I.U32.TRUNC.NTZ R14, R6 ;  /* 0x00000006000e7305 */ /* 0x000622000020f000 */
[-CC-:B--2---:R-:W-:Y:S02]  /*5620*/  SHF.R.U64 R13, R10, R8.reuse, R3.reuse ;  /* 0x000000080a0d7219 */ /* 0x184fe40000001203 */
[----:B------:R-:W-:-:S04]  /*5630*/  SHF.R.U32.HI R0, RZ, R8, R3 ;  /* 0x00000008ff007219 */ /* 0x000fc80000011603 */
[----:B------:R-:W2:Y:S01]  /*5640*/  LDC R24, c[0x0][0x648] ;  /* 0x00019200ff187b82 */ /* 0x000ea20000000800 */
[-CC-:B----4-:R-:W-:Y:S02]  /*5650*/  SHF.R.U64 R15, R13, R11.reuse, R0.reuse ;  /* 0x0000000b0d0f7219 */ /* 0x190fe40000001200 */
[----:B------:R-:W-:Y:S02]  /*5660*/  SHF.R.U32.HI R5, RZ, R11, R0 ;  /* 0x0000000bff057219 */ /* 0x000fe40000011600 */
[----:B------:R-:W-:-:S03]  /*5670*/  MOV R4, R15 ;  /* 0x0000000f00047202 */ /* 0x000fc60000000f00 */
[----:B------:R-:W4:Y:S01]  /*5680*/  LDC R28, c[0x0][0x638] ;  /* 0x00018e00ff1c7b82 */ /* 0x000f220000000800 */
[----:B0-----:R-:W-:-:S07]  /*5690*/  IMAD R25, R9, R7, R12 ;  /* 0x0000000709197224 */ /* 0x001fce00078e020c */
[----:B------:R-:W0:Y:S08]  /*56a0*/  LDC R29, c[0x0][0x610] ;  /* 0x00018400ff1d7b82 */ /* 0x000e300000000800 */
[----:B------:R-:W0:Y:S01]  /*56b0*/  LDC R30, c[0x0][0x600] ;  /* 0x00018000ff1e7b82 */ /* 0x000e220000000800 */
[----:B-123--:R-:W-:Y:S05]  /*56c0*/  @!P0 BRA `(.L_x_157) ;  /* 0x0000000000288947 */ /* 0x00efea0003800000 */
        /* <DEDUP_REMOVED lines=10> */
.L_x_157:
[----:B------:R-:W-:Y:S01]  /*5770*/  ISETP.NE.AND P0, PT, R2, 0x1, PT ;  /* 0x000000010200780c */ /* 0x000fe20003f05270 */
[----:B------:R-:W-:Y:S01]  /*5780*/  IMAD.MOV R14, RZ, RZ, -R14 ;  /* 0x000000ffff0e7224 */ /* 0x000fe200078e0a0e */
[----:B------:R-:W-:Y:S02]  /*5790*/  SHF.R.U64 R0, R4, R24, R5 ;  /* 0x0000001804007219 */ /* 0x000fe40000001205 */
[----:B------:R-:W-:Y:S02]  /*57a0*/  LOP3.LUT R3, R13, R96, RZ, 0xc0, !PT ;  /* 0x000000600d037212 */ /* 0x000fe400078ec0ff */
[----:B------:R-:W-:Y:S01]  /*57b0*/  LOP3.LUT R10, R10, R95, RZ, 0xc0, !PT ;  /* 0x0000005f0a0a7212 */ /* 0x000fe200078ec0ff */
[----:B------:R-:W-:Y:S02]  /*57c0*/  IMAD.MOV R4, RZ, RZ, -R0 ;  /* 0x000000ffff047224 */ /* 0x000fe400078e0a00 */
[----:B------:R-:W-:Y:S02]  /*57d0*/  IMAD R0, R90, R0, R3 ;  /* 0x000000005a007224 */ /* 0x000fe400078e0203 */
[----:B----4-:R-:W-:-:S02]  /*57e0*/  IMAD R3, R4, R28, R15 ;  /* 0x0000001c04037224 */ /* 0x010fc400078e020f */
[----:B------:R-:W-:Y:S02]  /*57f0*/  @P0 IMAD R25, R21, R14, R20 ;  /* 0x0000000e15190224 */ /* 0x000fe400078e0214 */
[----:B0-----:R-:W-:Y:S02]  /*5800*/  IMAD R5, R3, R30, R10 ;  /* 0x0000001e03057224 */ /* 0x001fe400078e020a */
[----:B------:R-:W-:Y:S02]  /*5810*/  IMAD R0, R0, R29, R25 ;  /* 0x0000001d00007224 */ /* 0x000fe400078e0219 */
[----:B------:R-:W-:-:S03]  /*5820*/  IMAD.MOV.U32 R4, RZ, RZ, 0x1 ;  /* 0x00000001ff047424 */ /* 0x000fc600078e00ff */
[----:B------:R-:W-:Y:S02]  /*5830*/  SEL R100, R5, R0, !P0 ;  /* 0x0000000005647207 */ /* 0x000fe40004000000 */
[----:B------:R-:W-:Y:S02]  /*5840*/  PRMT R3, R4, 0x7610, R3 ;  /* 0x0000761004037816 */ /* 0x000fe40000000003 */
[----:B------:R-:W-:-:S07]  /*5850*/  SEL R0, R0, R5, !P0 ;  /* 0x0000000500007207 */ /* 0x000fce0004000000 */
.L_x_155:
[----:B------:R-:W-:Y:S01]  /*5860*/  LOP3.LUT P0, RZ, R3, 0xff, RZ, 0xc0, !PT ;  /* 0x000000ff03ff7812 */ /* 0x000fe2000780c0ff */
[----:B------:R-:W-:Y:S01]  /*5870*/  UIMAD.WIDE.U32 UR4, UR41, -0x33333333, URZ ;  /* 0xcccccccd290478a5 */ /* 0x000fe2000f8e003f */
[----:B------:R-:W-:-:S03]  /*5880*/  IMAD.MOV.U32 R101, RZ, RZ, R0 ;  /* 0x000000ffff657224 */ /* 0x000fc600078e0000 */
[----:B------:R-:W-:-:S04]  /*5890*/  USHF.R.U32.HI UR4, URZ, 0x2, UR5 ;  /* 0x000000023f047899 */ /* 0x000fc80008011605 */
[----:B------:R-:W-:-:S04]  /*58a0*/  UIMAD UR41, UR4, -0x5, UR41 ;  /* 0xfffffffb042978a4 */ /* 0x000fc8000f8e0229 */
[----:B------:R-:W-:Y:S08]  /*58b0*/  @P0 BRA `(.L_x_158) ;  /* 0xffffffb800480947 */ /* 0x000ff0000383ffff */
[----:B------:R-:W-:Y:S05]  /*58c0*/  EXIT ;  /* 0x000000000000794d */ /* 0x000fea0003800000 */
.L_x_3:
        /* <DEDUP_REMOVED lines=26> */
.L_x_160:
[--C-:B------:R-:W-:Y:S01]  /*5a70*/  SHF.R.U64 R14, R12, R20, R13.reuse ;  /* 0x000000140c0e7219 */ /* 0x100fe2000000120d */
[----:B------:R-:W0:Y:S01]  /*5a80*/  LDC R24, c[0x0][0x618] ;  /* 0x00018600ff187b82 */ /* 0x000e220000000800 */
[----:B------:R-:W-:Y:S01]  /*5a90*/  I2FP.F32.U32 R8, R6 ;  /* 0x0000000600087245 */ /* 0x000fe20000201000 */
[----:B------:R-:W-:Y:S01]  /*5aa0*/  ULDC UR4, c[0x0][0x150] ;  /* 0x0000540000047ab9 */ /* 0x000fe20000000800 */
[----:B------:R-:W-:Y:S02]  /*5ab0*/  SHF.R.U32.HI R7, RZ, R20, R13 ;  /* 0x00000014ff077219 */ /* 0x000fe4000001160d */
[----:B------:R-:W-:Y:S01]  /*5ac0*/  IADD3 R11, P0, RZ, -R14, RZ ;  /* 0x8000000eff0b7210 */ /* 0x000fe20007f1e0ff */
[----:B------:R-:W-:Y:S01]  /*5ad0*/  FMUL R13, R8, UR4 ;  /* 0x00000004080d7c20 */ /* 0x000fe20008400000 */
[----:B------:R-:W-:Y:S01]  /*5ae0*/  ULDC UR4, c[0x0][0x154] ;  /* 0x0000550000047ab9 */ /* 0x000fe20000000800 */
[----:B------:R-:W1:Y:S02]  /*5af0*/  LDC.64 R26, c[0x0][0x640] ;  /* 0x00019000ff1a7b82 */ /* 0x000e640000000a00 */
[----:B------:R-:W-:-:S02]  /*5b00*/  IMAD.X R7, RZ, RZ, ~R7, P0 ;  /* 0x000000ffff077224 */ /* 0x000fc400000e0e07 */
[----:B------:R-:W2:Y:S01]  /*5b10*/  F2I.U32.TRUNC.NTZ R13, R13 ;  /* 0x0000000d000d7305 */ /* 0x000ea2000020f000 */
[----:B------:R-:W-:-:S03]  /*5b20*/  IMAD.WIDE.U32 R8, R11, R22, R16 ;  /* 0x000000160b087225 */ /* 0x000fc600078e0010 */
[----:B------:R-:W3:Y:S01]  /*5b30*/  LDC R15, c[0x0][0x144] ;  /* 0x00005100ff0f7b82 */ /* 0x000ee20000000800 */
[----:B------:R-:W-:-:S04]  /*5b40*/  IMAD R10, R7, R22, RZ ;  /* 0x00000016070a7224 */ /* 0x000fc800078e02ff */
[----:B------:R-:W-:Y:S02]  /*5b50*/  IMAD R7, R11, R23, R10 ;  /* 0x000000170b077224 */ /* 0x000fe400078e020a */
[----:B------:R-:W-:Y:S01]  /*5b60*/  IMAD.MOV.U32 R10, RZ, RZ, -0x1 ;  /* 0xffffffffff0a7424 */ /* 0x000fe200078e00ff */
[----:B------:R-:W4:Y:S01]  /*5b70*/  LDC R20, c[0x0][0x608] ;  /* 0x00018200ff147b82 */ /* 0x000f220000000800 */
[----:B------:R-:W-:Y:S01]  /*5b80*/  IMAD.IADD R7, R9, 0x1, R7 ;  /* 0x0000000109077824 */ /* 0x000fe200078e0207 */
[----:B------:R-:W-:-:S04]  /*5b90*/  I2FP.F32.U32 R9, R5 ;  /* 0x0000000500097245 */ /* 0x000fc80000201000 */
[-C--:B0-----:R-:W-:Y:S01]  /*5ba0*/  SHF.R.U64 R12, R8, R24.reuse, R7 ;  /* 0x00000018080c7219 */ /* 0x081fe20000001207 */
[----:B--2---:R-:W-:Y:S01]  /*5bb0*/  IMAD.MOV R8, RZ, RZ, -R13 ;  /* 0x000000ffff087224 */ /* 0x004fe200078e0a0d */
[----:B------:R-:W0:Y:S01]  /*5bc0*/  LDC R11, c[0x0][0x658] ;  /* 0x00019600ff0b7b82 */ /* 0x000e220000000800 */
[----:B-1----:R-:W-:Y:S01]  /*5bd0*/  ISETP.NE.U32.AND P0, PT, R26, RZ, PT ;  /* 0x000000ff1a00720c */ /* 0x002fe20003f05070 */
[----:B------:R-:W-:Y:S01]  /*5be0*/  FMUL R9, R9, UR4 ;  /* 0x0000000409097c20 */ /* 0x000fe20008400000 */
[----:B------:R-:W-:Y:S02]  /*5bf0*/  SHF.R.U32.HI R7, RZ, R24, R7 ;  /* 0x00000018ff077219 */ /* 0x000fe40000011607 */
[----:B------:R-:W-:-:S03]  /*5c00*/  ISETP.NE.AND.EX P0, PT, R27, RZ, PT, P0 ;  /* 0x000000ff1b00720c */ /* 0x000fc60003f05300 */
[----:B------:R-:W1:Y:S01]  /*5c10*/  LDC R22, c[0x0][0x148] ;  /* 0x00005200ff167b82 */ /* 0x000e620000000800 */
[----:B---3--:R-:W-:Y:S02]  /*5c20*/  IMAD R23, R15, R8, R6 ;  /* 0x000000080f177224 */ /* 0x008fe400078e0206 */
[----:B------:R-:W-:-:S05]  /*5c30*/  IMAD.MOV.U32 R8, RZ, RZ, 0x1 ;  /* 0x00000001ff087424 */ /* 0x000fca00078e00ff */
[----:B------:R-:W2:Y:S01]  /*5c40*/  LDC R21, c[0x0][0x600] ;  /* 0x00018000ff157b82 */ /* 0x000ea20000000800 */
[-CC-:B----4-:R-:W-:Y:S02]  /*5c50*/  SHF.R.U64 R15, R12, R20.reuse, R7.reuse ;  /* 0x000000140c0f7219 */ /* 0x190fe40000001207 */
[----:B------:R-:W-:Y:S02]  /*5c60*/  SHF.R.U32.HI R6, RZ, R20, R7 ;  /* 0x00000014ff067219 */ /* 0x000fe40000011607 */
[----:B------:R3:W4:Y:S03]  /*5c70*/  F2I.U32.TRUNC.NTZ R20, R9 ;  /* 0x0000000900147305 */ /* 0x000726000020f000 */
[----:B------:R-:W1:Y:S01]  /*5c80*/  LDC R25, c[0x0][0x648] ;  /* 0x00019200ff197b82 */ /* 0x000e620000000800 */
[-C--:B0-----:R-:W-:Y:S02]  /*5c90*/  SHF.R.U64 R19, R15, R11.reuse, R6 ;  /* 0x0000000b0f137219 */ /* 0x081fe40000001206 */
[----:B------:R-:W-:-:S02]  /*5ca0*/  SHF.L.U32 R10, R10, R11, RZ ;  /* 0x0000000b0a0a7219 */ /* 0x000fc400000006ff */
[-C--:B------:R-:W-:Y:S01]  /*5cb0*/  SHF.R.U32.HI R7, RZ, R11.reuse, R6 ;  /* 0x0000000bff077219 */ /* 0x080fe20000011606 */
[----:B------:R-:W-:Y:S01]  /*5cc0*/  IMAD.MOV.U32 R6, RZ, RZ, R19 ;  /* 0x000000ffff067224 */ /* 0x000fe200078e0013 */
[----:B------:R-:W-:Y:S01]  /*5cd0*/  SHF.L.U32 R24, R8, R11, RZ ;  /* 0x0000000b08187219 */ /* 0x000fe200000006ff */
[----:B------:R-:W0:Y:S01]  /*5ce0*/  LDC R28, c[0x0][0x638] ;  /* 0x00018e00ff1c7b82 */ /* 0x000e220000000800 */
[----:B------:R-:W-:-:S07]  /*5cf0*/  LOP3.LUT R30, RZ, R10, RZ, 0x33, !PT ;  /* 0x0000000aff1e7212 */ /* 0x000fce00078e33ff */
[----:B------:R-:W0:Y:S01]  /*5d00*/  LDC R29, c[0x0][0x610] ;  /* 0x00018400ff1d7b82 */ /* 0x000e220000000800 */
[----:B---34-:R-:W-:Y:S05]  /*5d10*/  @!P0 BRA `(.L_x_161) ;  /* 0x0000000000288947 */ /* 0x018fea0003800000 */
[----:B------:R-:W3:Y:S02]  /*5d20*/  LDC R6, c[0x0][0x64c] ;  /* 0x00019300ff067b82 */ /* 0x000ee40000000800 */
[----:B---3--:R-:W-:-:S05]  /*5d30*/  IADD3 R11, P0, R19, R6, RZ ;  /* 0x00000006130b7210 */ /* 0x008fca0007f1e0ff */
        /* <DEDUP_REMOVED lines=8> */
.L_x_161:
[----:B------:R-:W-:Y:S01]  /*5dc0*/  ISETP.NE.AND P0, PT, R2, 0x1, PT ;  /* 0x000000010200780c */ /* 0x000fe20003f05270 */
[----:B--2---:R-:W-:Y:S01]  /*5dd0*/  VIADD R9, R21, 0xffffffff ;  /* 0xffffffff15097836 */ /* 0x004fe20000000000 */
[----:B-1----:R-:W-:Y:S01]  /*5de0*/  SHF.R.U64 R7, R6, R25, R7 ;  /* 0x0000001906077219 */ /* 0x002fe20000001207 */
[----:B------:R-:W-:Y:S01]  /*5df0*/  IMAD.MOV R20, RZ, RZ, -R20 ;  /* 0x000000ffff147224 */ /* 0x000fe200078e0a14 */
[----:B------:R-:W-:Y:S02]  /*5e00*/  LOP3.LUT R6, R15, R30, RZ, 0xc0, !PT ;  /* 0x0000001e0f067212 */ /* 0x000fe400078ec0ff */
[----:B------:R-:W-:Y:S01]  /*5e10*/  LOP3.LUT R12, R12, R9, RZ, 0xc0, !PT ;  /* 0x000000090c0c7212 */ /* 0x000fe200078ec0ff */
[----:B------:R-:W-:Y:S02]  /*5e20*/  IMAD.MOV R8, RZ, RZ, -R7 ;  /* 0x000000ffff087224 */ /* 0x000fe400078e0a07 */
[----:B------:R-:W-:Y:S02]  /*5e30*/  IMAD R6, R24, R7, R6 ;  /* 0x0000000718067224 */ /* 0x000fe400078e0206 */
[----:B------:R-:W-:-:S02]  /*5e40*/  IMAD.MOV.U32 R9, RZ, RZ, 0x1 ;  /* 0x00000001ff097424 */ /* 0x000fc400078e00ff */
[----:B------:R-:W-:Y:S02]  /*5e50*/  @P0 IMAD R23, R22, R20, R5 ;  /* 0x0000001416170224 */ /* 0x000fe400078e0205 */
[----:B0-----:R-:W-:Y:S02]  /*5e60*/  IMAD R5, R8, R28, R19 ;  /* 0x0000001c08057224 */ /* 0x001fe400078e0213 */
[----:B------:R-:W-:Y:S02]  /*5e70*/  IMAD R19, R6, R29, R23 ;  /* 0x0000001d06137224 */ /* 0x000fe400078e0217 */
[----:B------:R-:W-:Y:S02]  /*5e80*/  IMAD R6, R5, R21, R12 ;  /* 0x0000001505067224 */ /* 0x000fe400078e020c */
[----:B------:R-:W-:-:S03]  /*5e90*/  IMAD.MOV.U32 R8, RZ, RZ, R14 ;  /* 0x000000ffff087224 */ /* 0x000fc600078e000e */
[----:B------:R-:W-:Y:S02]  /*5ea0*/  SEL R20, R6, R19, !P0 ;  /* 0x0000001306147207 */ /* 0x000fe40004000000 */
[----:B------:R-:W-:-:S07]  /*5eb0*/  SEL R19, R19, R6, !P0 ;  /* 0x0000000613137207 */ /* 0x000fce0004000000 */
.L_x_159:
[----:B------:R-:W-:-:S08]  /*5ec0*/  NOP ;  /* 0x0000000000007918 */ /* 0x000fd00000000000 */
[----:B------:R-:W0:-:S00]  /*5ed0*/  USETMAXREG.DEALLOC.CTAPOOL 0x28 ;  /* 0x00000028000079c8 */ /* 0x000e0000080e0500 */
[----:B0-----:R-:W-:-:S13]  /*5ee0*/  ISETP.NE.AND P0, PT, R0, RZ, PT ;  /* 0x000000ff0000720c */ /* 0x001fda0003f05270 */
[----:B------:R-:W-:Y:S05]  /*5ef0*/  @P0 EXIT ;  /* 0x000000000000094d */ /* 0x000fea0003800000 */
[----:B------:R-:W-:Y:S01]  /*5f00*/  LOP3.LUT P0, RZ, R9, 0xff, RZ, 0xc0, !PT ;  /* 0x000000ff09ff7812 */ /* 0x000fe2000780c0ff */
[----:B------:R-:W-:Y:S02]  /*5f10*/  IMAD.MOV.U32 R0, RZ, RZ, 0x1 ;  /* 0x00000001ff007424 */ /* 0x000fe400078e00ff */
[----:B------:R-:W-:-:S10]  /*5f20*/  IMAD.MOV.U32 R12, RZ, RZ, RZ ;  /* 0x000000ffff0c7224 */ /* 0x000fd400078e00ff */
[----:B------:R-:W-:Y:S05]  /*5f30*/  @!P0 BRA `(.L_x_162) ;  /* 0x0000000c000c8947 */ /* 0x000fea0003800000 */
[----:B------:R-:W0:Y:S01]  /*5f40*/  LDC R0, c[0x0][0x28c] ;  /* 0x0000a300ff007b82 */ /* 0x000e220000000800 */
[----:B------:R-:W-:Y:S01]  /*5f50*/  LOP3.LUT P0, RZ, R3, 0x1f, RZ, 0xc0, !PT ;  /* 0x0000001f03ff7812 */ /* 0x000fe2000780c0ff */
[----:B------:R-:W-:Y:S01]  /*5f60*/  ULDC UR5, c[0x0][0x658] ;  /* 0x0001960000057ab9 */ /* 0x000fe20000000800 */
[----:B------:R-:W-:Y:S01]  /*5f70*/  UMOV UR6, 0xffffffff ;  /* 0xffffffff00067882 */ /* 0x000fe20000000000 */
[----:B------:R-:W-:Y:S01]  /*5f80*/  BSSY B0, `(.L_x_162) ;  /* 0x00000be000007945 */ /* 0x000fe20003800000 */
[----:B------:R-:W-:Y:S01]  /*5f90*/  USHF.L.U32 UR6, UR6, UR5, URZ ;  /* 0x0000000506067299 */ /* 0x000fe2000800063f */
[C---:B------:R-:W-:Y:S01]  /*5fa0*/  ISETP.NE.AND P2, PT, R4.reuse, RZ, PT ;  /* 0x000000ff0400720c */ /* 0x040fe20003f45270 */
[----:B------:R-:W-:Y:S01]  /*5fb0*/  IMAD.MOV.U32 R13, RZ, RZ, 0x1 ;  /* 0x00000001ff0d7424 */ /* 0x000fe200078e00ff */
[----:B------:R-:W-:Y:S01]  /*5fc0*/  ISETP.NE.OR P0, PT, R4, RZ, !P0 ;  /* 0x000000ff0400720c */ /* 0x000fe20004705670 */
[----:B------:R-:W-:Y:S01]  /*5fd0*/  IMAD.MOV.U32 R12, RZ, RZ, RZ ;  /* 0x000000ffff0c7224 */ /* 0x000fe200078e00ff */
[----:B------:R-:W-:Y:S01]  /*5fe0*/  LOP3.LUT R11, R18, 0x2, RZ, 0xfc, !PT ;  /* 0x00000002120b7812 */ /* 0x000fe200078efcff */
[----:B------:R-:W-:Y:S01]  /*5ff0*/  ULDC UR4, c[0x0][0x600] ;  /* 0x0001800000047ab9 */ /* 0x000fe20000000800 */
[----:B------:R-:W-:Y:S01]  /*6000*/  UMOV UR7, 0x1 ;  /* 0x0000000100077882 */ /* 0x000fe20000000000 */
[----:B------:R-:W-:-:S02]  /*6010*/  UIADD3 UR15, UR4, -0x1, URZ ;  /* 0xffffffff040f7890 */ /* 0x000fc4000fffe03f */
[----:B------:R-:W-:Y:S02]  /*6020*/  USHF.L.U32 UR17, UR7, UR5, URZ ;  /* 0x0000000507117299 */ /* 0x000fe4000800063f */
[----:B------:R-:W-:Y:S01]  /*6030*/  ULOP3.LUT UR16, URZ, UR6, URZ, 0x33, !UPT ;  /* 0x000000063f107292 */ /* 0x000fe2000f8e333f */
[----:B------:R-:W-:Y:S01]  /*6040*/  ULDC.64 UR20, c[0x0][0x198] ;  /* 0x0000660000147ab9 */ /* 0x000fe20000000a00 */
[----:B0-----:R-:W-:-:S05]  /*6050*/  VIADD R0, R0, 0x1f ;  /* 0x0000001f00007836 */ /* 0x001fca0000000000 */
[----:B------:R-:W-:-:S04]  /*6060*/  SHF.R.S32.HI R3, RZ, 0x1f, R0 ;  /* 0x0000001fff037819 */ /* 0x000fc80000011400 */
[----:B------:R-:W-:Y:S01]  /*6070*/  LEA.HI R3, R3, R0, RZ, 0x5 ;  /* 0x0000000003037211 */ /* 0x000fe200078f28ff */
[----:B------:R-:W-:-:S03]  /*6080*/  IMAD.MOV.U32 R0, RZ, RZ, 0x1 ;  /* 0x00000001ff007424 */ /* 0x000fc600078e00ff */
[----:B------:R-:W-:-:S05]  /*6090*/  SHF.R.S32.HI R3, RZ, 0x5, R3 ;  /* 0x00000005ff037819 */ /* 0x000fca0000011403 */
[----:B------:R-:W-:-:S07]  /*60a0*/  VIADD R10, R3, 0x1 ;  /* 0x00000001030a7836 */ /* 0x000fce0000000000 */
.L_x_174:
[----:B------:R-:W-:-:S03]  /*60b0*/  UMOV UR4, 0xffffffff ;  /* 0xffffffff00047882 */ /* 0x000fc60000000000 */
[----:B------:R-:W-:Y:S05]  /*60c0*/  BRA.DIV UR4, `(.L_x_163) ;  /* 0x0000000e04b87947 */ /* 0x000fea000b800000 */
[----:B------:R-:W-:-:S13]  /*60d0*/  ELECT P6, URZ, PT ;  /* 0x00000000003f782f */ /* 0x000fda00038c0000 */
.L_x_186:
[----:B------:R-:W0:Y:S01]  /*60e0*/  LDC R4, c[0x0][0x28c] ;  /* 0x0000a300ff047b82 */ /* 0x000e220000000800 */
[----:B------:R-:W-:Y:S01]  /*60f0*/  BSSY B1, `(.L_x_164) ;  /* 0x0000035000017945 */ /* 0x000fe20003800000 */
[----:B0-----:R-:W-:-:S13]  /*6100*/  ISETP.LT.OR P6, PT, R4, 0x1, !P6 ;  /* 0x000000010400780c */ /* 0x001fda00077c1670 */
[----:B------:R-:W-:Y:S05]  /*6110*/  @P6 BRA `(.L_x_165) ;  /* 0x0000000000c86947 */ /* 0x000fea0003800000 */
[----:B------:R-:W-:Y:S01]  /*6120*/  IMAD.SHL.U32 R20, R20, 0x80, RZ ;  /* 0x0000008014147824 */ /* 0x000fe200078e00ff */
[----:B------:R-:W-:Y:S01]  /*6130*/  MOV R5, R0 ;  /* 0x0000000000057202 */ /* 0x000fe20000000f00 */
[----:B------:R-:W-:Y:S02]  /*6140*/  IMAD.SHL.U32 R19, R19, 0x80, RZ ;  /* 0x0000008013137824 */ /* 0x000fe400078e00ff */
[----:B------:R-:W-:Y:S02]  /*6150*/  IMAD.MOV.U32 R21, RZ, RZ, RZ ;  /* 0x000000ffff157224 */ /* 0x000fe400078e00ff */
[----:B------:R-:W-:Y:S02]  /*6160*/  IMAD.MOV.U32 R4, RZ, RZ, R10 ;  /* 0x000000ffff047224 */ /* 0x000fe400078e000a */
[----:B------:R-:W-:-:S07]  /*6170*/  IMAD.MOV.U32 R6, RZ, RZ, R12 ;  /* 0x000000ffff067224 */ /* 0x000fce00078e000c */
.L_x_169:
[----:B------:R-:W0:Y:S01]  /*6180*/  S2R R14, SR_CgaCtaId ;  /* 0x00000000000e7919 */ /* 0x000e220000008800 */
[----:B------:R-:W-:Y:S01]  /*6190*/  MOV R7, 0x400 ;  /* 0x0000040000077802 */ /* 0x000fe20000000f00 */
[----:B------:R-:W1:Y:S03]  /*61a0*/  @!P2 LDC R9, c[0x0][0x500] ;  /* 0x00014000ff09ab82 */ /* 0x000e660000000800 */
[----:B0-----:R-:W-:Y:S02]  /*61b0*/  LEA R15, R14, R7, 0x18 ;  /* 0x000000070e0f7211 */ /* 0x001fe400078ec0ff */
[----:B------:R-:W-:-:S03]  /*61c0*/  SHF.L.U32 R7, R5, 0x1f, RZ ;  /* 0x0000001f05077819 */ /* 0x000fc600000006ff */
[----:B------:R-:W-:-:S04]  /*61d0*/  IMAD R14, R6, 0x8, R15 ;  /* 0x00000008060e7824 */ /* 0x000fc800078e020f */
[----:B------:R-:W0:Y:S02]  /*61e0*/  SYNCS.PHASECHK.TRANS64.TRYWAIT P1, [R14+URZ+0x28], R7 ;  /* 0x000028070e0075a7 */ /* 0x000e24000802017f */
[----:B01----:R-:W-:Y:S05]  /*61f0*/  @!P1 BRA `(.L_x_166) ;  /* 0x0000000c008c9947 */ /* 0x003fea0003800000 */
.L_x_187:
[----:B0-----:R-:W-:Y:S01]  /*6200*/  PRMT R7, R11, 0x9910, RZ ;  /* 0x000099100b077816 */ /* 0x001fe200000000ff */
[----:B------:R0:W-:Y:S03]  /*6210*/  @!P2 SYNCS.ARRIVE.TRANS64 RZ, [R14+URZ], R9 ;  /* 0x000000090effa9a7 */ /* 0x0001e6000800003f */
[----:B------:R-:W-:-:S13]  /*6220*/  ISETP.NE.AND P1, PT, R7, 0x2, PT ;  /* 0x000000020700780c */ /* 0x000fda0003f25270 */
[----:B0-----:R-:W-:Y:S05]  /*6230*/  @P1 BRA `(.L_x_167) ;  /* 0x0000000000041947 */ /* 0x001fea0003800000 */
[----:B------:R-:W-:Y:S01]  /*6240*/  BPT.TRAP 0x1 ;  /* 0x000000040000795c */ /* 0x000fe20000300000 */
.L_x_167:
[----:B------:R-:W-:Y:S05]  /*6250*/  @P0 BRA `(.L_x_168) ;  /* 0x0000000000040947 */ /* 0x000fea0003800000 */
[----:B------:R-:W-:Y:S01]  /*6260*/  BPT.TRAP 0x1 ;  /* 0x000000040000795c */ /* 0x000fe20000300000 */
.L_x_168:
[----:B------:R-:W-:Y:S01]  /*6270*/  IMAD R15, R6, 0x4000, R15 ;  /* 0x00004000060f7824 */ /* 0x000fe200078e020f */
[----:B------:R-:W-:Y:S01]  /*6280*/  R2UR UR9, R14 ;  /* 0x000000000e0972ca */ /* 0x000fe200000e0000 */
[----:B------:R-:W-:Y:S01]  /*6290*/  VIADD R4, R4, 0xffffffff ;  /* 0xffffffff04047836 */ /* 0x000fe20000000000 */
[----:B------:R-:W-:Y:S01]  /*62a0*/  UIADD3 UR4, UP0, UR20, 0xf0, URZ ;  /* 0x000000f014047890 */ /* 0x000fe2000ff1e03f */
[----:B------:R-:W-:Y:S01]  /*62b0*/  R2UR UR11, R19 ;  /* 0x00000000130b72ca */ /* 0x000fe200000e0000 */
[----:B------:R-:W-:Y:S01]  /*62c0*/  UIADD3 UR22, UP1, UR20, 0x1f0, URZ ;  /* 0x000001f014167890 */ /* 0x000fe2000ff3e03f */
[----:B------:R-:W-:Y:S01]  /*62d0*/  R2UR UR8, R15 ;  /* 0x000000000f0872ca */ /* 0x000fe200000e0000 */
[----:B------:R-:W-:Y:S01]  /*62e0*/  UIADD3.X UR5, URZ, UR21, URZ, UP0, !UPT ;  /* 0x000000153f057290 */ /* 0x000fe200087fe43f */
[C---:B------:R-:W-:Y:S01]  /*62f0*/  R2UR UR10, R21.reuse ;  /* 0x00000000150a72ca */ /* 0x040fe200000e0000 */
[----:B------:R-:W-:Y:S01]  /*6300*/  VIADD R6, R6, 0x1 ;  /* 0x0000000106067836 */ /* 0x000fe20000000000 */
[----:B------:R-:W-:Y:S01]  /*6310*/  R2UR UR12, R8 ;  /* 0x00000000080c72ca */ /* 0x000fe200000e0000 */
[----:B------:R-:W-:Y:S01]  /*6320*/  UIADD3.X UR23, URZ, UR21, URZ, UP1, !UPT ;  /* 0x000000153f177290 */ /* 0x000fe20008ffe43f */
[----:B------:R-:W-:Y:S01]  /*6330*/  R2UR UR18, R20 ;  /* 0x00000000141272ca */ /* 0x000fe200000e0000 */
[----:B------:R-:W-:Y:S01]  /*6340*/  UMOV UR6, 0x0 ;  /* 0x0000000000067882 */ /* 0x000fe20000000000 */
[----:B------:R-:W-:Y:S01]  /*6350*/  ISETP.GT.AND P3, PT, R4, 0x1, PT ;  /* 0x000000010400780c */ /* 0x000fe20003f64270 */
[----:B------:R-:W-:Y:S01]  /*6360*/  UMOV UR7, 0x10000000 ;  /* 0x1000000000077882 */ /* 0x000fe20000000000 */
[----:B------:R-:W-:Y:S01]  /*6370*/  ISETP.NE.AND P1, PT, R6, 0x5, PT ;  /* 0x000000050600780c */ /* 0x000fe20003f25270 */
[----:B------:R-:W-:-:S02]  /*6380*/  VIADD R21, R21, 0x20 ;  /* 0x0000002015157836 */ /* 0x000fc40000000000 */
[----:B------:R-:W-:Y:S01]  /*6390*/  UIADD3 UR13, UR8, 0x100, URZ ;  /* 0x00000100080d7890 */ /* 0x000fe2000fffe03f */
[----:B------:R-:W-:Y:S01]  /*63a0*/  SEL R14, RZ, 0x1, P1 ;  /* 0x00000001ff0e7807 */ /* 0x000fe20000800000 */
[----:B------:R-:W-:Y:S01]  /*63b0*/  UIADD3 UR14, UR8, 0x14100, URZ ;  /* 0x00014100080e7890 */ /* 0x000fe2000fffe03f */
[----:B------:R-:W-:Y:S02]  /*63c0*/  SEL R6, R6, RZ, P1 ;  /* 0x000000ff06067207 */ /* 0x000fe40000800000 */
[----:B------:R-:W-:Y:S02]  /*63d0*/  LOP3.LUT R5, R5, R14, RZ, 0x3c, !PT ;  /* 0x0000000e05057212 */ /* 0x000fe400078e3cff */
[----:B------:R-:W-:Y:S02]  /*63e0*/  UMOV UR8, UR13 ;  /* 0x0000000d00087c82 */ /* 0x000fe40008000000 */
[----:B------:R0:W-:Y:S02]  /*63f0*/  UTMALDG.3D [UR8], [UR4], desc[UR6] ;  /* 0x00000608040075b4 */ /* 0x0001e40008011000 */
[----:B0-----:R-:W-:Y:S01]  /*6400*/  UMOV UR8, UR14 ;  /* 0x0000000e00087c82 */ /* 0x001fe20008000000 */
[----:B------:R-:W-:-:S02]  /*6410*/  UMOV UR11, UR18 ;  /* 0x00000012000b7c82 */ /* 0x000fc40008000000 */
[----:B------:R0:W-:Y:S02]  /*6420*/  UTMALDG.3D [UR8], [UR22], desc[UR6] ;  /* 0x00000608160075b4 */ /* 0x0001e40008011000 */
[----:B0-----:R-:W-:Y:S05]  /*6430*/  @P3 BRA `(.L_x_169) ;  /* 0xfffffffc00503947 */ /* 0x001fea000383ffff */
.L_x_165:
[----:B------:R-:W-:Y:S05]  /*6440*/  BSYNC B1 ;  /* 0x0000000000017941 */ /* 0x000fea0003800000 */
.L_x_164:
[----:B------:R-:W-:Y:S01]  /*6450*/  LOP3.LUT P3, RZ, R13, 0xff, RZ, 0xc0, !PT ;  /* 0x000000ff0dff7812 */ /* 0x000fe2000786c0ff */
[----:B------:R-:W-:Y:S01]  /*6460*/  IMAD.IADD R12, R3, 0x1, R12 ;  /* 0x00000001030c7824 */ /* 0x000fe200078e020c */
[----:B------:R-:W-:Y:S01]  /*6470*/  IADD3 R16, P4, R16, UR36, RZ ;  /* 0x0000002410107c10 */ /* 0x000fe2000ff9e0ff */
[----:B------:R-:W-:Y:S01]  /*6480*/  ULDC.64 UR4, c[0x0][0x650] ;  /* 0x0001940000047ab9 */ /* 0x000fe20000000a00 */
[----:B------:R-:W-:Y:S01]  /*6490*/  BSSY B1, `(.L_x_170) ;  /* 0x000006a000017945 */ /* 0x000fe20003800000 */
[----:B------:R-:W-:Y:S01]  /*64a0*/  IMAD.MOV.U32 R19, RZ, RZ, -0x1 ;  /* 0xffffffffff137424 */ /* 0x000fe200078e00ff */
[----:B------:R-:W-:Y:S01]  /*64b0*/  ISETP.GT.U32.AND P1, PT, R12, 0x4, PT ;  /* 0x000000040c00780c */ /* 0x000fe20003f24070 */
[----:B------:R-:W-:Y:S01]  /*64c0*/  IMAD.MOV.U32 R20, RZ, RZ, -0x1 ;  /* 0xffffffffff147424 */ /* 0x000fe200078e00ff */
[----:B------:R-:W-:Y:S01]  /*64d0*/  IADD3.X R17, R17, UR42, RZ, P4, !PT ;  /* 0x0000002a11117c10 */ /* 0x000fe2000a7fe4ff */
[----:B------:R-:W-:Y:S01]  /*64e0*/  IMAD.MOV.U32 R8, RZ, RZ, -0x1 ;  /* 0xffffffffff087424 */ /* 0x000fe200078e00ff */
[----:B------:R-:W-:-:S02]  /*64f0*/  ISETP.LT.U32.AND P1, PT, R3, 0x5, P1 ;  /* 0x000000050300780c */ /* 0x000fc40000f21070 */
[----:B------:R-:W-:Y:S01]  /*6500*/  PRMT R13, RZ, 0x7610, R13 ;  /* 0x00007610ff0d7816 */ /* 0x000fe2000000000d */
[----:B------:R-:W0:Y:S01]  /*6510*/  @P3 S2R R5, SR_CgaCtaId ;  /* 0x0000000000053919 */ /* 0x000e220000008800 */
[----:B------:R-:W-:-:S04]  /*6520*/  @P3 MOV R4, 0x400 ;  /* 0x0000040000043802 */ /* 0x000fc80000000f00 */
[----:B0-----:R-:W-:Y:S01]  /*6530*/  @P3 LEA R6, R5, R4, 0x18 ;  /* 0x0000000405063211 */ /* 0x001fe200078ec0ff */
[----:B------:R-:W-:-:S03]  /*6540*/  IMAD.WIDE.U32 R4, R12, -0x33333333, RZ ;  /* 0xcccccccd0c047825 */ /* 0x000fc600078e00ff */
[----:B------:R0:W-:Y:S01]  /*6550*/  @P3 SYNCS.ARRIVE.TRANS64.A1T0 RZ, [R6+URZ+0x68], RZ ;  /* 0x000068ff06ff39a7 */ /* 0x0001e2000810003f */
[----:B------:R-:W-:Y:S02]  /*6560*/  ISETP.GE.U32.AND P3, PT, R3, 0x5, PT ;  /* 0x000000050300780c */ /* 0x000fe40003f66070 */
[----:B------:R-:W-:Y:S02]  /*6570*/  SHF.R.U32.HI R7, RZ, 0x2, R5 ;  /* 0x00000002ff077819 */ /* 0x000fe40000011605 */
[----:B------:R-:W-:Y:S02]  /*6580*/  SEL R5, RZ, 0x1, !P1 ;  /* 0x00000001ff057807 */ /* 0x000fe40004800000 */
[----:B------:R-:W-:Y:S01]  /*6590*/  ISETP.GE.U32.AND P1, PT, R16, UR4, PT ;  /* 0x0000000410007c0c */ /* 0x000fe2000bf26070 */
[----:B------:R-:W-:Y:S01]  /*65a0*/  IMAD R12, R7, -0x5, R12 ;  /* 0xfffffffb070c7824 */ /* 0x000fe200078e020c */
[----:B------:R-:W-:Y:S02]  /*65b0*/  LOP3.LUT R0, R0, R5, RZ, 0x3c, !PT ;  /* 0x0000000500007212 */ /* 0x000fe400078e3cff */
[----:B------:R-:W-:-:S02]  /*65c0*/  ISETP.GE.U32.AND.EX P1, PT, R17, UR5, PT, P1 ;  /* 0x0000000511007c0c */ /* 0x000fc4000bf26110 */
[----:B------:R-:W-:Y:S02]  /*65d0*/  PRMT R4, RZ, 0x7610, R4 ;  /* 0x00007610ff047816 */ /* 0x000fe40000000004 */
[----:B------:R-:W-:-:S09]  /*65e0*/  @P3 LOP3.LUT R0, R0, 0x1, R7, 0x78, !PT ;  /* 0x0000000100003812 */ /* 0x000fd200078e7807 */
[----:B0-----:R-:W-:Y:S05]  /*65f0*/  @P1 BRA `(.L_x_171) ;  /* 0x00000004004c1947 */ /* 0x001fea0003800000 */
[----:B------:R-:W-:Y:S01]  /*6600*/  ULDC.64 UR4, c[0x0][0x628] ;  /* 0x00018a0000047ab9 */ /* 0x000fe20000000a00 */
[----:B------:R-:W0:Y:S01]  /*6610*/  S2R R15, SR_CTAID.X ;  /* 0x00000000000f7919 */ /* 0x000e220000002500 */
[----:B------:R-:W-:Y:S01]  /*6620*/  ISETP.NE.U32.AND P1, PT, RZ, UR4, PT ;  /* 0x00000004ff007c0c */ /* 0x000fe2000bf25070 */
[----:B------:R-:W-:Y:S01]  /*6630*/  ULDC UR7, c[0x0][0x630] ;  /* 0x00018c0000077ab9 */ /* 0x000fe20000000800 */
[----:B------:R-:W-:Y:S01]  /*6640*/  IMAD.MOV.U32 R4, RZ, RZ, R16 ;  /* 0x000000ffff047224 */ /* 0x000fe200078e0010 */
[----:B------:R-:W1:Y:S01]  /*6650*/  S2R R14, SR_CTAID.Y ;  /* 0x00000000000e7919 */ /* 0x000e620000002600 */
[----:B------:R-:W-:Y:S01]  /*6660*/  ISETP.NE.AND.EX P1, PT, RZ, UR5, PT, P1 ;  /* 0x00000005ff007c0c */ /* 0x000fe2000bf25310 */
[----:B------:R-:W-:-:S12]  /*6670*/  IMAD.MOV.U32 R5, RZ, RZ, R17 ;  /* 0x000000ffff057224 */ /* 0x000fd800078e0011 */
[----:B------:R-:W-:Y:S05]  /*6680*/  @!P1 BRA `(.L_x_172) ;  /* 0x0000000000289947 */ /* 0x000fea0003800000 */
[----:B------:R-:W-:Y:S02]  /*6690*/  ULDC UR6, c[0x0][0x634] ;  /* 0x00018d0000067ab9 */ /* 0x000fe40000000800 */
[----:B------:R-:W-:-:S05]  /*66a0*/  IADD3 R9, P1, R16, UR6, RZ ;  /* 0x0000000610097c10 */ /* 0x000fca000ff3e0ff */
[----:B------:R-:W-:-:S04]  /*66b0*/  IMAD.X R19, RZ, RZ, R17, P1 ;  /* 0x000000ffff137224 */ /* 0x000fc800008e0611 */
[----:B------:R-:W-:-:S04]  /*66c0*/  IMAD.WIDE.U32 R6, R19, UR4, RZ ;  /* 0x0000000413067c25 */ /* 0x000fc8000f8e00ff */
[----:B------:R-:W-:-:S04]  /*66d0*/  IMAD.WIDE.U32 R6, P1, R9, UR5, R6 ;  /* 0x0000000509067c25 */ /* 0x000fc8000f820006 */
[----:B------:R-:W-:-:S04]  /*66e0*/  IMAD.WIDE.U32 R8, R9, UR4, RZ ;  /* 0x0000000409087c25 */ /* 0x000fc8000f8e00ff */
[----:B------:R-:W-:Y:S01]  /*66f0*/  IMAD.X R5, RZ, RZ, RZ, P1 ;  /* 0x000000ffff057224 */ /* 0x000fe200008e06ff */
[----:B------:R-:W-:Y:S01]  /*6700*/  IADD3 RZ, P1, R9, R6, RZ ;  /* 0x0000000609ff7210 */ /* 0x000fe20007f3e0ff */
[----:B------:R-:W-:-:S04]  /*6710*/  IMAD.MOV.U32 R4, RZ, RZ, R7 ;  /* 0x000000ffff047224 */ /* 0x000fc800078e0007 */
[----:B------:R-:W-:-:S08]  /*6720*/  IMAD.WIDE.U32.X R4, R19, UR5, R4, P1 ;  /* 0x0000000513047c25 */ /* 0x000fd000088e0404 */
.L_x_172:
[--C-:B------:R-:W-:Y:S01]  /*6730*/  SHF.R.U64 R8, R4, UR7, R5.reuse ;  /* 0x0000000704087c19 */ /* 0x100fe20008001205 */
[----:B------:R-:W-:Y:S01]  /*6740*/  ULDC.64 UR4, c[0x0][0x620] ;  /* 0x0001880000047ab9 */ /* 0x000fe20000000a00 */
[----:B------:R-:W-:Y:S01]  /*6750*/  SHF.R.U32.HI R4, RZ, UR7, R5 ;  /* 0x00000007ff047c19 */ /* 0x000fe20008011605 */
[----:B------:R-:W2:Y:S01]  /*6760*/  LDC R24, c[0x0][0x144] ;  /* 0x00005100ff187b82 */ /* 0x000ea20000000800 */
[----:B------:R-:W-:Y:S01]  /*6770*/  IADD3 R7, P1, RZ, -R8, RZ ;  /* 0x80000008ff077210 */ /* 0x000fe20007f3e0ff */
[----:B------:R-:W-:Y:S01]  /*6780*/  ULDC.64 UR8, c[0x0][0x640] ;  /* 0x0001900000087ab9 */ /* 0x000fe20000000a00 */
[----:B0-----:R-:W-:Y:S01]  /*6790*/  I2FP.F32.U32 R9, R15 ;  /* 0x0000000f00097245 */ /* 0x001fe20000201000 */
[----:B------:R-:W-:Y:S02]  /*67a0*/  ULDC UR6, c[0x0][0x608] ;  /* 0x0001820000067ab9 */ /* 0x000fe40000000800 */
[----:B------:R-:W-:Y:S01]  /*67b0*/  IMAD.X R4, RZ, RZ, ~R4, P1 ;  /* 0x000000ffff047224 */ /* 0x000fe200008e0e04 */
[----:B------:R-:W-:Y:S01]  /*67c0*/  ISETP.NE.U32.AND P1, PT, RZ, UR8, PT ;  /* 0x00000008ff007c0c */ /* 0x000fe2000bf25070 */
[----:B------:R-:W0:Y:S02]  /*67d0*/  LDC R21, c[0x0][0x148] ;  /* 0x00005200ff157b82 */ /* 0x000e240000000800 */
[----:B------:R-:W-:Y:S01]  /*67e0*/  IMAD R6, R4, UR4, RZ ;  /* 0x0000000404067c24 */ /* 0x000fe2000f8e02ff */
[----:B------:R-:W-:Y:S01]  /*67f0*/  ISETP.NE.AND.EX P1, PT, RZ, UR9, PT, P1 ;  /* 0x00000009ff007c0c */ /* 0x000fe2000bf25310 */
[----:B------:R-:W-:Y:S01]  /*6800*/  IMAD.WIDE.U32 R4, R7, UR4, R16 ;  /* 0x0000000407047c25 */ /* 0x000fe2000f8e0010 */
[----:B------:R-:W-:-:S03]  /*6810*/  ULDC UR4, c[0x0][0x150] ;  /* 0x0000540000047ab9 */ /* 0x000fc60000000800 */
[----:B------:R-:W-:Y:S02]  /*6820*/  IMAD R7, R7, UR5, R6 ;  /* 0x0000000507077c24 */ /* 0x000fe4000f8e0206 */
[----:B------:R-:W-:Y:S01]  /*6830*/  FMUL R6, R9, UR4 ;  /* 0x0000000409067c20 */ /* 0x000fe20008400000 */
[----:B------:R-:W-:Y:S01]  /*6840*/  ULDC UR4, c[0x0][0x618] ;  /* 0x0001860000047ab9 */ /* 0x000fe20000000800 */
[----:B------:R-:W-:Y:S01]  /*6850*/  ULDC UR5, c[0x0][0x154] ;  /* 0x0000550000057ab9 */ /* 0x000fe20000000800 */
[----:B------:R-:W-:-:S03]  /*6860*/  IMAD.IADD R5, R5, 0x1, R7 ;  /* 0x0000000105057824 */ /* 0x000fc600078e0207 */
[----:B------:R-:W3:Y:S02]  /*6870*/  F2I.U32.TRUNC.NTZ R6, R6 ;  /* 0x0000000600067305 */ /* 0x000ee4000020f000 */
[----:B------:R-:W-:Y:S02]  /*6880*/  SHF.R.U64 R9, R4, UR4, R5 ;  /* 0x0000000404097c19 */ /* 0x000fe40008001205 */
[----:B-1----:R-:W-:-:S05]  /*6890*/  I2FP.F32.U32 R4, R14 ;  /* 0x0000000e00047245 */ /* 0x002fca0000201000 */
[----:B------:R-:W-:Y:S01]  /*68a0*/  FMUL R22, R4, UR5 ;  /* 0x0000000504167c20 */ /* 0x000fe20008400000 */
[----:B------:R-:W-:Y:S01]  /*68b0*/  SHF.R.U32.HI R4, RZ, UR4, R5 ;  /* 0x00000004ff047c19 */ /* 0x000fe20008011605 */
[----:B------:R-:W-:-:S03]  /*68c0*/  ULDC UR4, c[0x0][0x658] ;  /* 0x0001960000047ab9 */ /* 0x000fc60000000800 */
[--C-:B------:R-:W-:Y:S01]  /*68d0*/  SHF.R.U64 R20, R9, UR6, R4.reuse ;  /* 0x0000000609147c19 */ /* 0x100fe20008001204 */
[----:B------:R-:W1:Y:S01]  /*68e0*/  F2I.U32.TRUNC.NTZ R22, R22 ;  /* 0x0000001600167305 */ /* 0x000e62000020f000 */
[----:B------:R-:W-:Y:S01]  /*68f0*/  SHF.R.U32.HI R5, RZ, UR6, R4 ;  /* 0x00000006ff057c19 */ /* 0x000fe20008011604 */
[----:B---3--:R-:W-:-:S03]  /*6900*/  IMAD.MOV R6, RZ, RZ, -R6 ;  /* 0x000000ffff067224 */ /* 0x008fc600078e0a06 */
[----:B------:R-:W-:Y:S01]  /*6910*/  SHF.R.U64 R19, R20, UR4, R5 ;  /* 0x0000000414137c19 */ /* 0x000fe20008001205 */
[----:B--2---:R-:W-:Y:S01]  /*6920*/  IMAD R15, R24, R6, R15 ;  /* 0x00000006180f7224 */ /* 0x004fe200078e020f */
[----:B------:R-:W-:-:S03]  /*6930*/  SHF.R.U32.HI R23, RZ, UR4, R5 ;  /* 0x00000004ff177c19 */ /* 0x000fc60008011605 */
[----:B------:R-:W-:Y:S02]  /*6940*/  IMAD.MOV.U32 R4, RZ, RZ, R19 ;  /* 0x000000ffff047224 */ /* 0x000fe400078e0013 */
[----:B------:R-:W-:Y:S01]  /*6950*/  IMAD.MOV.U32 R5, RZ, RZ, R23 ;  /* 0x000000ffff057224 */ /* 0x000fe200078e0017 */
[----:B-1----:R-:W-:Y:S06]  /*6960*/  @!P1 BRA `(.L_x_173) ;  /* 0x0000000000289947 */ /* 0x002fec0003800000 */
[----:B------:R-:W-:Y:S02]  /*6970*/  ULDC UR4, c[0x0][0x64c] ;  /* 0x0001930000047ab9 */ /* 0x000fe40000000800 */
[----:B------:R-:W-:-:S05]  /*6980*/  IADD3 R5, P1, R19, UR4, RZ ;  /* 0x0000000413057c10 */ /* 0x000fca000ff3e0ff */
[----:B------:R-:W-:-:S04]  /*6990*/  IMAD.X R23, RZ, RZ, R23, P1 ;  /* 0x000000ffff177224 */ /* 0x000fc800008e0617 */
[----:B------:R-:W-:-:S04]  /*69a0*/  IMAD.WIDE.U32 R6, R23, UR8, RZ ;  /* 0x0000000817067c25 */ /* 0x000fc8000f8e00ff */
[----:B------:R-:W-:-:S04]  /*69b0*/  IMAD.WIDE.U32 R6, P1, R5, UR9, R6 ;  /* 0x0000000905067c25 */ /* 0x000fc8000f820006 */
[----:B------:R-:W-:-:S04]  /*69c0*/  IMAD.WIDE.U32 R4, R5, UR8, RZ ;  /* 0x0000000805047c25 */ /* 0x000fc8000f8e00ff */
[----:B------:R-:W-:Y:S01]  /*69d0*/  IMAD.MOV.U32 R4, RZ, RZ, R7 ;  /* 0x000000ffff047224 */ /* 0x000fe200078e0007 */
[----:B------:R-:W-:Y:S01]  /*69e0*/  IADD3 RZ, P3, R5, R6, RZ ;  /* 0x0000000605ff7210 */ /* 0x000fe20007f7e0ff */
[----:B------:R-:W-:-:S04]  /*69f0*/  IMAD.X R5, RZ, RZ, RZ, P1 ;  /* 0x000000ffff057224 */ /* 0x000fc800008e06ff */
[----:B------:R-:W-:-:S08]  /*6a00*/  IMAD.WIDE.U32.X R4, R23, UR9, R4, P3 ;  /* 0x0000000917047c25 */ /* 0x000fd000098e0404 */
.L_x_173:
[----:B------:R-:W-:Y:S01]  /*6a10*/  ISETP.NE.AND P1, PT, R2, 0x1, PT ;  /* 0x000000010200780c */ /* 0x000fe20003f25270 */
[----:B------:R-:W-:Y:S01]  /*6a20*/  ULDC UR4, c[0x0][0x648] ;  /* 0x0001920000047ab9 */ /* 0x000fe20000000800 */
[----:B------:R-:W-:Y:S01]  /*6a30*/  LOP3.LUT R20, R20, UR16, RZ, 0xc0, !PT ;  /* 0x0000001014147c12 */ /* 0x000fe2000f8ec0ff */
[----:B------:R-:W-:Y:S01]  /*6a40*/  IMAD.MOV R22, RZ, RZ, -R22 ;  /* 0x000000ffff167224 */ /* 0x000fe200078e0a16 */
[----:B------:R-:W-:Y:S01]  /*6a50*/  SHF.R.U64 R5, R4, UR4, R5 ;  /* 0x0000000404057c19 */ /* 0x000fe20008001205 */
[----:B------:R-:W-:Y:S01]  /*6a60*/  ULDC UR4, c[0x0][0x638] ;  /* 0x00018e0000047ab9 */ /* 0x000fe20000000800 */
[----:B------:R-:W-:Y:S01]  /*6a70*/  LOP3.LUT R6, R9, UR15, RZ, 0xc0, !PT ;  /* 0x0000000f09067c12 */ /* 0x000fe2000f8ec0ff */
[----:B------:R-:W-:Y:S02]  /*6a80*/  ULDC UR5, c[0x0][0x610] ;  /* 0x0001840000057ab9 */ /* 0x000fe40000000800 */
[----:B------:R-:W-:Y:S02]  /*6a90*/  IMAD.MOV R4, RZ, RZ, -R5 ;  /* 0x000000ffff047224 */ /* 0x000fe400078e0a05 */
[----:B------:R-:W-:-:S02]  /*6aa0*/  IMAD R20, R5, UR17, R20 ;  /* 0x0000001105147c24 */ /* 0x000fc4000f8e0214 */
[----:B0-----:R-:W-:Y:S02]  /*6ab0*/  @P1 IMAD R15, R21, R22, R14 ;  /* 0x00000016150f1224 */ /* 0x001fe400078e020e */
[----:B------:R-:W-:Y:S01]  /*6ac0*/  IMAD R19, R4, UR4, R19 ;  /* 0x0000000404137c24 */ /* 0x000fe2000f8e0213 */
[----:B------:R-:W-:Y:S01]  /*6ad0*/  ULDC UR4, c[0x0][0x600] ;  /* 0x0001800000047ab9 */ /* 0x000fe20000000800 */
[----:B------:R-:W-:Y:S02]  /*6ae0*/  IMAD R15, R20, UR5, R15 ;  /* 0x00000005140f7c24 */ /* 0x000fe4000f8e020f */
[----:B------:R-:W-:Y:S02]  /*6af0*/  IMAD R6, R19, UR4, R6 ;  /* 0x0000000413067c24 */ /* 0x000fe4000f8e0206 */
[----:B------:R-:W-:-:S03]  /*6b00*/  IMAD.MOV.U32 R4, RZ, RZ, 0x1 ;  /* 0x00000001ff047424 */ /* 0x000fc600078e00ff */
[----:B------:R-:W-:Y:S02]  /*6b10*/  SEL R20, R6, R15, !P1 ;  /* 0x0000000f06147207 */ /* 0x000fe40004800000 */
[----:B------:R-:W-:-:S07]  /*6b20*/  SEL R19, R15, R6, !P1 ;  /* 0x000000060f137207 */ /* 0x000fce0004800000 */
.L_x_171:
[----:B------:R-:W-:Y:S05]  /*6b30*/  BSYNC B1 ;  /* 0x0000000000017941 */ /* 0x000fea0003800000 */
.L_x_170:
[----:B------:R-:W-:-:S13]  /*6b40*/  LOP3.LUT P1, RZ, R4, 0xff, RZ, 0xc0, !PT ;  /* 0x000000ff04ff7812 */ /* 0x000fda000782c0ff */
[----:B------:R-:W-:Y:S05]  /*6b50*/  @P1 BRA `(.L_x_174) ;  /* 0xfffffff400541947 */ /* 0x000fea000383ffff */
[----:B------:R-:W-:Y:S05]  /*6b60*/  BSYNC B0 ;  /* 0x0000000000007941 */ /* 0x000fea0003800000 */
.L_x_162:
[----:B------:R-:W-:-:S03]  /*6b70*/  UMOV UR4, 0xffffffff ;  /* 0xffffffff00047882 */ /* 0x000fc60000000000 */
[----:B------:R-:W-:Y:S05]  /*6b80*/  BRA.DIV UR4, `(.L_x_175) ;  /* 0x00000006043c7947 */ /* 0x000fea000b800000 */
[----:B------:R-:W-:-:S13]  /*6b90*/  ELECT P6, URZ, PT ;  /* 0x00000000003f782f */ /* 0x000fda00038c0000 */
.L_x_190:
[----:B------:R-:W-:Y:S04]  /*6ba0*/  BSSY B0, `(.L_x_176) ;  /* 0x0000034000007945 */ /* 0x000fe80003800000 */
[----:B------:R-:W-:Y:S05]  /*6bb0*/  @!P6 BRA `(.L_x_177) ;  /* 0x0000000000c8e947 */ /* 0x000fea0003800000 */
[----:B------:R-:W-:-:S04]  /*6bc0*/  LOP3.LUT R18, R18, 0x2, RZ, 0xfc, !PT ;  /* 0x0000000212127812 */ /* 0x000fc800078efcff */
[----:B------:R-:W-:-:S13]  /*6bd0*/  ISETP.NE.AND P0, PT, R18, 0x3, PT ;  /* 0x000000031200780c */ /* 0x000fda0003f05270 */
[----:B------:R-:W-:Y:S05]  /*6be0*/  @!P0 BRA `(.L_x_178) ;  /* 0x0000000000048947 */ /* 0x000fea0003800000 */
[----:B------:R-:W-:Y:S01]  /*6bf0*/  BPT.TRAP 0x1 ;  /* 0x000000040000795c */ /* 0x000fe20000300000 */
.L_x_178:
[----:B------:R-:W0:Y:S01]  /*6c00*/  S2R R3, SR_CgaCtaId ;  /* 0x0000000000037919 */ /* 0x000e220000008800 */
[----:B------:R-:W-:-:S04]  /*6c10*/  MOV R2, 0x400 ;  /* 0x0000040000027802 */ /* 0x000fc80000000f00 */
[----:B0-----:R-:W-:Y:S02]  /*6c20*/  LEA R3, R3, R2, 0x18 ;  /* 0x0000000203037211 */ /* 0x001fe400078ec0ff */
[----:B------:R-:W-:-:S03]  /*6c30*/  SHF.L.U32 R2, R0, 0x1f, RZ ;  /* 0x0000001f00027819 */ /* 0x000fc600000006ff */
[----:B------:R-:W-:-:S04]  /*6c40*/  VIADD R3, R3, 0x28 ;  /* 0x0000002803037836 */ /* 0x000fc80000000000 */
[C---:B------:R-:W-:Y:S02]  /*6c50*/  IMAD R7, R12.reuse, 0x8, R3 ;  /* 0x000000080c077824 */ /* 0x040fe400078e0203 */
[----:B------:R-:W-:Y:S02]  /*6c60*/  VIADD R12, R12, 0x1 ;  /* 0x000000010c0c7836 */ /* 0x000fe40000000000 */
[----:B------:R-:W0:Y:S03]  /*6c70*/  SYNCS.PHASECHK.TRANS64.TRYWAIT P0, [R7+URZ], R2 ;  /* 0x00000002070075a7 */ /* 0x000e26000800017f */
[----:B------:R-:W-:-:S04]  /*6c80*/  ISETP.NE.AND P1, PT, R12, 0x5, PT ;  /* 0x000000050c00780c */ /* 0x000fc80003f25270 */
[----:B------:R-:W-:Y:S02]  /*6c90*/  SEL R5, RZ, 0x1, P1 ;  /* 0x00000001ff057807 */ /* 0x000fe40000800000 */
[----:B------:R-:W-:Y:S02]  /*6ca0*/  SEL R12, R12, RZ, P1 ;  /* 0x000000ff0c0c7207 */ /* 0x000fe40000800000 */
[----:B------:R-:W-:-:S03]  /*6cb0*/  LOP3.LUT R5, R0, R5, RZ, 0x3c, !PT ;  /* 0x0000000500057212 */ /* 0x000fc600078e3cff */
[----:B------:R-:W-:Y:S01]  /*6cc0*/  IMAD R9, R12, 0x8, R3 ;  /* 0x000000080c097824 */ /* 0x000fe200078e0203 */
[----:B------:R-:W-:Y:S01]  /*6cd0*/  SHF.L.U32 R4, R5, 0x1f, RZ ;  /* 0x0000001f05047819 */ /* 0x000fe200000006ff */
[----:B0-----:R-:W-:Y:S06]  /*6ce0*/  @!P0 BRA `(.L_x_179) ;  /* 0x0000000400048947 */ /* 0x001fec0003800000 */
.L_x_191:
[----:B------:R-:W1:Y:S01]  /*6cf0*/  SYNCS.PHASECHK.TRANS64.TRYWAIT P0, [R9+URZ], R4 ;  /* 0x00000004090075a7 */ /* 0x000e62000800017f */
[----:B------:R-:W-:-:S05]  /*6d00*/  VIADD R0, R12, 0x1 ;  /* 0x000000010c007836 */ /* 0x000fca0000000000 */
[----:B------:R-:W-:-:S04]  /*6d10*/  ISETP.NE.AND P1, PT, R0, 0x5, PT ;  /* 0x000000050000780c */ /* 0x000fc80003f25270 */
[----:B0-----:R-:W-:Y:S02]  /*6d20*/  SEL R2, RZ, 0x1, P1 ;  /* 0x00000001ff027807 */ /* 0x001fe40000800000 */
[----:B------:R-:W-:Y:S02]  /*6d30*/  SEL R0, R0, RZ, P1 ;  /* 0x000000ff00007207 */ /* 0x000fe40000800000 */
[----:B------:R-:W-:-:S03]  /*6d40*/  LOP3.LUT R7, R5, R2, RZ, 0x3c, !PT ;  /* 0x0000000205077212 */ /* 0x000fc600078e3cff */
[----:B------:R-:W-:Y:S01]  /*6d50*/  IMAD R6, R0, 0x8, R3 ;  /* 0x0000000800067824 */ /* 0x000fe200078e0203 */
[----:B------:R-:W-:Y:S01]  /*6d60*/  SHF.L.U32 R5, R7, 0x1f, RZ ;  /* 0x0000001f07057819 */ /* 0x000fe200000006ff */
[----:B-1----:R-:W-:Y:S06]  /*6d70*/  @!P0 BRA `(.L_x_180) ;  /* 0x0000000000f48947 */ /* 0x002fec0003800000 */
.L_x_192:
[----:B------:R-:W1:Y:S01]  /*6d80*/  SYNCS.PHASECHK.TRANS64.TRYWAIT P0, [R6+URZ], R5 ;  /* 0x00000005060075a7 */ /* 0x000e62000800017f */
[----:B------:R-:W-:-:S05]  /*6d90*/  VIADD R0, R0, 0x1 ;  /* 0x0000000100007836 */ /* 0x000fca0000000000 */
[----:B------:R-:W-:-:S04]  /*6da0*/  ISETP.NE.AND P1, PT, R0, 0x5, PT ;  /* 0x000000050000780c */ /* 0x000fc80003f25270 */
[----:B------:R-:W-:Y:S02]  /*6db0*/  SEL R2, RZ, 0x1, P1 ;  /* 0x00000001ff027807 */ /* 0x000fe40000800000 */
[----:B------:R-:W-:Y:S02]  /*6dc0*/  SEL R0, R0, RZ, P1 ;  /* 0x000000ff00007207 */ /* 0x000fe40000800000 */
[----:B------:R-:W-:-:S03]  /*6dd0*/  LOP3.LUT R7, R7, R2, RZ, 0x3c, !PT ;  /* 0x0000000207077212 */ /* 0x000fc600078e3cff */
[----:B0-----:R-:W-:Y:S01]  /*6de0*/  IMAD R9, R0, 0x8, R3 ;  /* 0x0000000800097824 */ /* 0x001fe200078e0203 */
[----:B------:R-:W-:Y:S01]  /*6df0*/  SHF.L.U32 R4, R7, 0x1f, RZ ;  /* 0x0000001f07047819 */ /* 0x000fe200000006ff */
[----:B-1----:R-:W-:Y:S06]  /*6e00*/  @!P0 BRA `(.L_x_181) ;  /* 0x0000000000e48947 */ /* 0x002fec0003800000 */
.L_x_193:
[----:B------:R-:W1:Y:S01]  /*6e10*/  SYNCS.PHASECHK.TRANS64.TRYWAIT P0, [R9+URZ], R4 ;  /* 0x00000004090075a7 */ /* 0x000e62000800017f */
[----:B------:R-:W-:-:S05]  /*6e20*/  VIADD R0, R0, 0x1 ;  /* 0x0000000100007836 */ /* 0x000fca0000000000 */
[----:B------:R-:W-:-:S04]  /*6e30*/  ISETP.NE.AND P1, PT, R0, 0x5, PT ;  /* 0x000000050000780c */ /* 0x000fc80003f25270 */
[----:B------:R-:W-:Y:S02]  /*6e40*/  SEL R2, RZ, 0x1, P1 ;  /* 0x00000001ff027807 */ /* 0x000fe40000800000 */
[----:B------:R-:W-:Y:S02]  /*6e50*/  SEL R0, R0, RZ, P1 ;  /* 0x000000ff00007207 */ /* 0x000fe40000800000 */
[----:B------:R-:W-:Y:S01]  /*6e60*/  LOP3.LUT R2, R7, R2, RZ, 0x3c, !PT ;  /* 0x0000000207027212 */ /* 0x000fe200078e3cff */
[----:B-1----:R-:W-:Y:S06]  /*6e70*/  @!P0 BRA `(.L_x_182) ;  /* 0x0000000000dc8947 */ /* 0x002fec0003800000 */
.L_x_194:
[----:B------:R-:W-:Y:S01]  /*6e80*/  IMAD R3, R0, 0x8, R3 ;  /* 0x0000000800037824 */ /* 0x000fe200078e0203 */
[----:B------:R-:W-:-:S07]  /*6e90*/  SHF.L.U32 R0, R2, 0x1f, RZ ;  /* 0x0000001f02007819 */ /* 0x000fce00000006ff */
.L_x_183:
[----:B--2---:R2:W3:Y:S02]  /*6ea0*/  SYNCS.PHASECHK.TRANS64.TRYWAIT P0, [R3+URZ], R0 ;  /* 0x00000000030075a7 */ /* 0x0044e4000800017f */
[----:B---3--:R-:W-:Y:S05]  /*6eb0*/  @!P0 NANOSLEEP.SYNCS 0x989680 ;  /* 0x009896800000895d */ /* 0x008fea0003900000 */
[----:B------:R-:W3:Y:S02]  /*6ec0*/  @!P0 SYNCS.PHASECHK.TRANS64 P0, [R3+URZ], R0 ;  /* 0x00000000030085a7 */ /* 0x000ee4000800007f */
[----:B---3--:R-:W-:Y:S05]  /*6ed0*/  @!P0 BRA `(.L_x_183) ;  /* 0xfffffffc00f08947 */ /* 0x008fea000383ffff */
.L_x_177:
[----:B------:R-:W-:Y:S05]  /*6ee0*/  BSYNC B0 ;  /* 0x0000000000007941 */ /* 0x000fea0003800000 */
.L_x_176:
[----:B------:R-:W-:Y:S05]  /*6ef0*/  EXIT ;  /* 0x000000000000794d */ /* 0x000fea0003800000 */
.L_x_17:
[----:B-1----:R1:W2:Y:S02]  /*6f00*/  SYNCS.PHASECHK.TRANS64.TRYWAIT P1, [R3+URZ], R0 ;  /* 0x00000000030075a7 */ /* 0x0022a4000802017f */
[----:B--2---:R-:W-:Y:S05]  /*6f10*/  @!P1 NANOSLEEP.SYNCS 0x989680 ;  /* 0x009896800000995d */ /* 0x004fea0003900000 */
[----:B------:R-:W2:Y:S02]  /*6f20*/  @!P1 SYNCS.PHASECHK.TRANS64 P1, [R3+URZ], R0 ;  /* 0x00000000030095a7 */ /* 0x000ea4000802007f */
[----:B--2---:R-:W-:Y:S05]  /*6f30*/  @!P1 BRA `(.L_x_17) ;  /* 0xfffffffc00f09947 */ /* 0x004fea000383ffff */
[----:B------:R-:W-:Y:S05]  /*6f40*/  BRA `(.L_x_16) ;  /* 0xffffffa400607947 */ /* 0x000fea000383ffff */
.L_x_22:
[----:B-1----:R-:W-:-:S04]  /*6f50*/  IMAD.U32 R4, RZ, RZ, UR7 ;  /* 0x00000007ff047e24 */ /* 0x002fc8000f8e00ff */
[----:B------:R1:W2:Y:S03]  /*6f60*/  SYNCS.PHASECHK.TRANS64.TRYWAIT P1, [R4+URZ], R3 ;  /* 0x00000003040075a7 */ /* 0x0002a6000802017f */
[----:B--2---:R-:W-:Y:S05]  /*6f70*/  @!P1 NANOSLEEP.SYNCS 0x989680 ;  /* 0x009896800000995d */ /* 0x004fea0003900000 */
[----:B------:R-:W2:Y:S02]  /*6f80*/  @!P1 SYNCS.PHASECHK.TRANS64 P1, [R4+URZ], R3 ;  /* 0x00000003040095a7 */ /* 0x000ea4000802007f */
[----:B--2---:R-:W-:Y:S05]  /*6f90*/  @!P1 BRA `(.L_x_22) ;  /* 0xfffffffc00ec9947 */ /* 0x004fea000383ffff */
[----:B------:R-:W-:Y:S05]  /*6fa0*/  BRA `(.L_x_21) ;  /* 0xffffffa8002c7947 */ /* 0x000fea000383ffff */
.L_x_163:
[----:B------:R-:W-:Y:S01]  /*6fb0*/  BSSY B1, `(.L_x_184) ;  /* 0x0000006000017945 */ /* 0x000fe20003800000 */
[----:B------:R-:W-:-:S07]  /*6fc0*/  IMAD.MOV.U32 R15, RZ, RZ, -0x1 ;  /* 0xffffffffff0f7424 */ /* 0x000fce00078e00ff */
[----:B------:R-:W-:Y:S05]  /*6fd0*/  WARPSYNC.COLLECTIVE R15, `(.L_x_185) ;  /* 0x000000000f0c7348 */ /* 0x000fea0003c00000 */
[----:B------:R-:W-:Y:S02]  /*6fe0*/  ELECT P6, UR62, PT ;  /* 0x00000000003e782f */ /* 0x000fe400038c0000 */
[----:B------:R-:W-:Y:S01]  /*6ff0*/  MOV R14, UR62 ;  /* 0x0000003e000e7c02 */ /* 0x000fe20008000f00 */
[----:B------:R-:W-:Y:S10]  /*7000*/  ENDCOLLECTIVE ;  /* 0x000000000000791b */ /* 0x000ff40003800000 */
.L_x_185:
[----:B------:R-:W-:Y:S05]  /*7010*/  BSYNC B1 ;  /* 0x0000000000017941 */ /* 0x000fea0003800000 */
.L_x_184:
[----:B------:R-:W-:Y:S05]  /*7020*/  BRA `(.L_x_186) ;  /* 0xfffffff0002c7947 */ /* 0x000fea000383ffff */
.L_x_166:
[----:B0-----:R0:W1:Y:S02]  /*7030*/  SYNCS.PHASECHK.TRANS64.TRYWAIT P1, [R14+URZ+0x28], R7 ;  /* 0x000028070e0075a7 */ /* 0x001064000802017f */
[----:B-1----:R-:W-:Y:S05]  /*7040*/  @!P1 NANOSLEEP.SYNCS 0x989680 ;  /* 0x009896800000995d */ /* 0x002fea0003900000 */
[----:B------:R-:W1:Y:S02]  /*7050*/  @!P1 SYNCS.PHASECHK.TRANS64 P1, [R14+URZ+0x28], R7 ;  /* 0x000028070e0095a7 */ /* 0x000e64000802007f */
[----:B-1----:R-:W-:Y:S05]  /*7060*/  @!P1 BRA `(.L_x_166) ;  /* 0xfffffffc00f09947 */ /* 0x002fea000383ffff */
[----:B------:R-:W-:Y:S05]  /*7070*/  BRA `(.L_x_187) ;  /* 0xfffffff000607947 */ /* 0x000fea000383ffff */
.L_x_175:
[----:B------:R-:W-:Y:S01]  /*7080*/  BSSY B0, `(.L_x_188) ;  /* 0x0000006000007945 */ /* 0x000fe20003800000 */
[----:B------:R-:W-:-:S07]  /*7090*/  IMAD.MOV.U32 R15, RZ, RZ, -0x1 ;  /* 0xffffffffff0f7424 */ /* 0x000fce00078e00ff */
[----:B------:R-:W-:Y:S05]  /*70a0*/  WARPSYNC.COLLECTIVE R15, `(.L_x_189) ;  /* 0x000000000f0c7348 */ /* 0x000fea0003c00000 */
[----:B------:R-:W-:Y:S02]  /*70b0*/  ELECT P6, UR62, PT ;  /* 0x00000000003e782f */ /* 0x000fe400038c0000 */
[----:B------:R-:W-:Y:S01]  /*70c0*/  MOV R14, UR62 ;  /* 0x0000003e000e7c02 */ /* 0x000fe20008000f00 */
[----:B------:R-:W-:Y:S10]  /*70d0*/  ENDCOLLECTIVE ;  /* 0x000000000000791b */ /* 0x000ff40003800000 */
.L_x_189:
[----:B------:R-:W-:Y:S05]  /*70e0*/  BSYNC B0 ;  /* 0x0000000000007941 */ /* 0x000fea0003800000 */
.L_x_188:
[----:B------:R-:W-:Y:S05]  /*70f0*/  BRA `(.L_x_190) ;  /* 0xfffffff800a87947 */ /* 0x000fea000383ffff */
.L_x_179:
[----:B0-----:R0:W1:Y:S02]  /*7100*/  SYNCS.PHASECHK.TRANS64.TRYWAIT P0, [R7+URZ], R2 ;  /* 0x00000002070075a7 */ /* 0x001064000800017f */
[----:B-1----:R-:W-:Y:S05]  /*7110*/  @!P0 NANOSLEEP.SYNCS 0x989680 ;  /* 0x009896800000895d */ /* 0x002fea0003900000 */
[----:B------:R-:W1:Y:S02]  /*7120*/  @!P0 SYNCS.PHASECHK.TRANS64 P0, [R7+URZ], R2 ;  /* 0x00000002070085a7 */ /* 0x000e64000800007f */
[----:B-1----:R-:W-:Y:S05]  /*7130*/  @!P0 BRA `(.L_x_179) ;  /* 0xfffffffc00f08947 */ /* 0x002fea000383ffff */
[----:B------:R-:W-:Y:S05]  /*7140*/  BRA `(.L_x_191) ;  /* 0xfffffff800e87947 */ /* 0x000fea000383ffff */
.L_x_180:
[----:B0-----:R0:W1:Y:S02]  /*7150*/  SYNCS.PHASECHK.TRANS64.TRYWAIT P0, [R9+URZ], R4 ;  /* 0x00000004090075a7 */ /* 0x001064000800017f */
[----:B-1----:R-:W-:Y:S05]  /*7160*/  @!P0 NANOSLEEP.SYNCS 0x989680 ;  /* 0x009896800000895d */ /* 0x002fea0003900000 */
[----:B------:R-:W1:Y:S02]  /*7170*/  @!P0 SYNCS.PHASECHK.TRANS64 P0, [R9+URZ], R4 ;  /* 0x00000004090085a7 */ /* 0x000e64000800007f */
[----:B-1----:R-:W-:Y:S05]  /*7180*/  @!P0 BRA `(.L_x_180) ;  /* 0xfffffffc00f08947 */ /* 0x002fea000383ffff */
[----:B------:R-:W-:Y:S05]  /*7190*/  BRA `(.L_x_192) ;  /* 0xfffffff800f87947 */ /* 0x000fea000383ffff */
.L_x_181:
[----:B0-----:R0:W1:Y:S02]  /*71a0*/  SYNCS.PHASECHK.TRANS64.TRYWAIT P0, [R6+URZ], R5 ;  /* 0x00000005060075a7 */ /* 0x001064000800017f */
[----:B-1----:R-:W-:Y:S05]  /*71b0*/  @!P0 NANOSLEEP.SYNCS 0x989680 ;  /* 0x009896800000895d */ /* 0x002fea0003900000 */
[----:B------:R-:W1:Y:S02]  /*71c0*/  @!P0 SYNCS.PHASECHK.TRANS64 P0, [R6+URZ], R5 ;  /* 0x00000005060085a7 */ /* 0x000e64000800007f */
[----:B-1----:R-:W-:Y:S05]  /*71d0*/  @!P0 BRA `(.L_x_181) ;  /* 0xfffffffc00f08947 */ /* 0x002fea000383ffff */
[----:B------:R-:W-:Y:S05]  /*71e0*/  BRA `(.L_x_193) ;  /* 0xfffffffc00087947 */ /* 0x000fea000383ffff */
.L_x_182:
[----:B-1----:R1:W2:Y:S02]  /*71f0*/  SYNCS.PHASECHK.TRANS64.TRYWAIT P0, [R9+URZ], R4 ;  /* 0x00000004090075a7 */ /* 0x0022a4000800017f */
[----:B--2---:R-:W-:Y:S05]  /*7200*/  @!P0 NANOSLEEP.SYNCS 0x989680 ;  /* 0x009896800000895d */ /* 0x004fea0003900000 */
[----:B------:R-:W2:Y:S02]  /*7210*/  @!P0 SYNCS.PHASECHK.TRANS64 P0, [R9+URZ], R4 ;  /* 0x00000004090085a7 */ /* 0x000ea4000800007f */
[----:B--2---:R-:W-:Y:S05]  /*7220*/  @!P0 BRA `(.L_x_182) ;  /* 0xfffffffc00f08947 */ /* 0x004fea000383ffff */
[----:B------:R-:W-:Y:S05]  /*7230*/  BRA `(.L_x_194) ;  /* 0xfffffffc00107947 */ /* 0x000fea000383ffff */
.L_x_195:
[----:B------:R-:W-:-:S00]  /*7240*/  BRA `(.L_x_195) ;  /* 0xfffffffc00fc7947 */ /* 0x000fc0000383ffff */
[----:B------:R-:W-:-:S00]  /*7250*/  NOP ;  /* 0x0000000000007918 */ /* 0x000fc00000000000 */
        /* <DEDUP_REMOVED lines=10> */
.L_x_196:


//--------------------- .nv.global.init           --------------------------
	.section	.nv.global.init,"aw",@progbits
.nv.global.init:
	.type		$str$22,@object
	.size		$str$22,($str$23 - $str$22)
$str$22:
        /*0000*/ 	.byte	0x6b, 0x5f, 0x74, 0x69, 0x6c, 0x65, 0x5f, 0x63, 0x6f, 0x75, 0x6e, 0x74, 0x20, 0x3e, 0x3d, 0x20
        /*0010*/ 	.byte	0x31, 0x00
	.type		$str$23,@object
	.size		$str$23,(__unnamed_1 - $str$23)
$str$23:
        /*0012*/ 	.byte	0x2f, 0x74, 0x6d, 0x70, 0x2f, 0x63, 0x75, 0x74, 0x6c, 0x61, 0x73, 0x73, 0x5f, 0x73, 0x77, 0x65
        /*0022*/ 	.byte	0x65, 0x70, 0x5f, 0x73, 0x72, 0x63, 0x2f, 0x69, 0x6e, 0x63, 0x6c, 0x75, 0x64, 0x65, 0x2f, 0x63
        /*0032*/ 	.byte	0x75, 0x74, 0x6c, 0x61, 0x73, 0x73, 0x2f, 0x67, 0x65, 0x6d, 0x6d, 0x2f, 0x63, 0x6f, 0x6c, 0x6c
        /*0042*/ 	.byte	0x65, 0x63, 0x74, 0x69, 0x76, 0x65, 0x2f, 0x73, 0x6d, 0x39, 0x30, 0x5f, 0x6d, 0x6d, 0x61, 0x5f
        /*0052*/ 	.byte	0x74, 0x6d, 0x61, 0x5f, 0x67, 0x6d, 0x6d, 0x61, 0x5f, 0x73, 0x73, 0x5f, 0x77, 0x61, 0x72, 0x70
        /*0062*/ 	.byte	0x73, 0x70, 0x65, 0x63, 0x69, 0x61, 0x6c, 0x69, 0x7a, 0x65, 0x64, 0x2e, 0x68, 0x70, 0x70, 0x00
	.type		__unnamed_1,@object
	.size		__unnamed_1,(.L_0 - __unnamed_1)
__unnamed_1:
        /*0072*/ 	.byte	0x76, 0x6f, 0x69, 0x64, 0x20, 0x63, 0x75, 0x74, 0x6c, 0x61, 0x73, 0x73, 0x3a, 0x3a, 0x67, 0x65
        /* <DEDUP_REMOVED lines=175> */
        /*0b72*/ 	.byte	0x79, 0x5d, 0x00
.L_0:


//--------------------- .nv.shared._ZN7cutlass13device_kernelINS_4gemm6kernel13GemmUniversalIN4cute5tupleIJiiiiEEENS1_10collective13CollectiveMmaINS1_34MainloopSm90TmaGmmaWarpSpecializedILi5ENS5_IJNS4_1CILi1EEESB_SB_EEENS1_35KernelTmaWarpSpecializedCooperativeEEENS5_IJNSA_ILi128EEESF_NSA_ILi32EEEEEEfNS5_IJlSB_lEEEfSI_NS4_8TiledMMAINS4_8MMA_AtomIJNS4_4SM904GMMA30MMA_64x128x8_F32TF32TF32_SS_TNILNSM_7ScaleInE1ELSO_1EEEEEENS4_6LayoutINS5_IJNSA_ILi2EEESB_SB_EEENS5_IJSB_NSA_ILi0EEESU_EEEEENS5_IJNS4_10UnderscoreESX_SX_EEEEENS4_13SM90_TMA_LOADENS4_14ComposedLayoutINS4_7SwizzleILi3ELi4ELi3EEENS4_18smem_ptr_flag_bitsILi32EEENSR_INS5_IJNSA_ILi8EEESG_EEENS5_IJSG_SB_EEEEEEEvNS4_8identityES10_S1A_vS1B_EENS_8epilogue10collective6detail29Sm90TmaWarpSpecializedAdapterINS1E_15DefaultEpilogueIfSI_SI_NS1D_6thread17LinearCombinationIfLi1EffLNS1I_9ScaleType4KindE0ELNS_15FloatRoundStyleE2EfEENS1_15EpilogueDefaultEEEEEvvEEEEvNT_6ParamsE --------------------------
	.section	.nv.shared._ZN7cutlass13device_kernelINS_4gemm6kernel13GemmUniversalIN4cute5tupleIJiiiiEEENS1_10collective13CollectiveMmaINS1_34MainloopSm90TmaGmmaWarpSpecializedILi5ENS5_IJNS4_1CILi1EEESB_SB_EEENS1_35KernelTmaWarpSpecializedCooperativeEEENS5_IJNSA_ILi128EEESF_NSA_ILi32EEEEEEfNS5_IJlSB_lEEEfSI_NS4_8TiledMMAINS4_8MMA_AtomIJNS4_4SM904GMMA30MMA_64x128x8_F32TF32TF32_SS_TNILNSM_7ScaleInE1ELSO_1EEEEEENS4_6LayoutINS5_IJNSA_ILi2EEESB_SB_EEENS5_IJSB_NSA_ILi0EEESU_EEEEENS5_IJNS4_10UnderscoreESX_SX_EEEEENS4_13SM90_TMA_LOADENS4_14ComposedLayoutINS4_7SwizzleILi3ELi4ELi3EEENS4_18smem_ptr_flag_bitsILi32EEENSR_INS5_IJNSA_ILi8EEESG_EEENS5_IJSG_SB_EEEEEEEvNS4_8identityES10_S1A_vS1B_EENS_8epilogue10collective6detail29Sm90TmaWarpSpecializedAdapterINS1E_15DefaultEpilogueIfSI_SI_NS1D_6thread17LinearCombinationIfLi1EffLNS1I_9ScaleType4KindE0ELNS_15FloatRoundStyleE2EfEENS1_15EpilogueDefaultEEEEEvvEEEEvNT_6ParamsE,"aw",@nobits
	.sectionflags	@""
	.align	16
	.zero		1024


//--------------------- .nv.shared.reserved.0     --------------------------
	.section	.nv.shared.reserved.0,"aw",@nobits
	.weak		__nv_reservedSMEM_offset_0_alias
	.size		__nv_reservedSMEM_offset_0_alias, 0, 0
	.other		__nv_reservedSMEM_offset_0_alias,@"STO_CUDA_RESERVED_SHARED STV_DEFAULT"
__nv_reservedSMEM_offset_0_alias:
	.zero		0


//--------------------- .nv.global                --------------------------
	.section	.nv.global,"aw",@nobits
.nv.global:
	.type		_ZN40_INTERNAL_57df682e_4_k_cu_ff3e807c_207514cute1_E,@object
	.size		_ZN40_INTERNAL_57df682e_4_k_cu_ff3e807c_207514cute1_E,(_ZN40_INTERNAL_57df682e_4_k_cu_ff3e807c_207514cuda3std3__45__cpo6cbeginE - _ZN40_INTERNAL_57df682e_4_k_cu_ff3e807c_207514cute1_E)
_ZN40_INTERNAL_57df682e_4_k_cu_ff3e807c_207514cute1_E:
	.zero		1
	.type		_ZN40_INTERNAL_57df682e_4_k_cu_ff3e807c_207514cuda3std3__45__cpo6cbeginE,@object
	.size		_ZN40_INTERNAL_57df682e_4_k_cu_ff3e807c_207514cuda3std3__45__cpo6cbeginE,(_ZN40_INTERNAL_57df682e_4_k_cu_ff3e807c_207514cuda3std3__48in_placeE - _ZN40_INTERNAL_57df682e_4_k_cu_ff3e807c_207514cuda3std3__45__cpo6cbeginE)
_ZN40_INTERNAL_57df682e_4_k_cu_ff3e807c_207514cuda3std3__45__cpo6cbeginE:
	.zero		1
	.type		_ZN40_INTERNAL_57df682e_4_k_cu_ff3e807c_207514cuda3std3__48in_placeE,@object
	.size		_ZN40_INTERNAL_57df682e_4_k_cu_ff3e807c_207514cuda3std3__48in_placeE,(_ZN40_INTERNAL_57df682e_4_k_cu_ff3e807c_207514cuda3std6ranges3__45__cpo9iter_moveE - _ZN40_INTERNAL_57df682e_4_k_cu_ff3e807c_207514cuda3std3__48in_placeE)
_ZN40_INTERNAL_57df682e_4_k_cu_ff3e807c_207514cuda3std3__48in_placeE:
	.zero		1
	.type		_ZN40_INTERNAL_57df682e_4_k_cu_ff3e807c_207514cuda3std6ranges3__45__cpo9iter_moveE,@object
	.size		_ZN40_INTERNAL_57df682e_4_k_cu_ff3e807c_207514cuda3std6ranges3__45__cpo9iter_moveE,(_ZN40_INTERNAL_57df682e_4_k_cu_ff3e807c_207514cuda3std3__45__cpo5beginE - _ZN40_INTERNAL_57df682e_4_k_cu_ff3e807c_207514cuda3std6ranges3__45__cpo9iter_moveE)
_ZN40_INTERNAL_57df682e_4_k_cu_ff3e807c_207514cuda3std6ranges3__45__cpo9iter_moveE:
	.zero		1
	.type		_ZN40_INTERNAL_57df682e_4_k_cu_ff3e807c_207514cuda3std3__45__cpo5beginE,@object
	.size		_ZN40_INTERNAL_57df682e_4_k_cu_ff3e807c_207514cuda3std3__45__cpo5beginE,(_ZN40_INTERNAL_57df682e_4_k_cu_ff3e807c_207514cuda3std3__442_GLOBAL__N__57df682e_4_k_cu_ff3e807c_207516ignoreE - _ZN40_INTERNAL_57df682e_4_k_cu_ff3e807c_207514cuda3std3__45__cpo5beginE)
_ZN40_INTERNAL_57df682e_4_k_cu_ff3e807c_207514cuda3std3__45__cpo5beginE:
	.zero		1
	.type		_ZN40_INTERNAL_57df682e_4_k_cu_ff3e807c_207514cuda3std3__442_GLOBAL__N__57df682e_4_k_cu_ff3e807c_207516ignoreE,@object
	.size		_ZN40_INTERNAL_57df682e_4_k_cu_ff3e807c_207514cuda3std3__442_GLOBAL__N__57df682e_4_k_cu_ff3e807c_207516ignoreE,(_ZN40_INTERNAL_57df682e_4_k_cu_ff3e807c_207514cute7productE - _ZN40_INTERNAL_57df682e_4_k_cu_ff3e807c_207514cuda3std3__442_GLOBAL__N__57df682e_4_k_cu_ff3e807c_207516ignoreE)
_ZN40_INTERNAL_57df682e_4_k_cu_ff3e807c_207514cuda3std3__442_GLOBAL__N__57df682e_4_k_cu_ff3e807c_207516ignoreE:
	.zero		1
	.type		_ZN40_INTERNAL_57df682e_4_k_cu_ff3e807c_207514cute7productE,@object
	.size		_ZN40_INTERNAL_57df682e_4_k_cu_ff3e807c_207514cute7productE,(_ZN40_INTERNAL_57df682e_4_k_cu_ff3e807c_207514cuda3std3__45__cpo3endE - _ZN40_INTERNAL_57df682e_4_k_cu_ff3e807c_207514cute7productE)
_ZN40_INTERNAL_57df682e_4_k_cu_ff3e807c_207514cute7productE:
	.zero		1
	.type		_ZN40_INTERNAL_57df682e_4_k_cu_ff3e807c_207514cuda3std3__45__cpo3endE,@object
	.size		_ZN40_INTERNAL_57df682e_4_k_cu_ff3e807c_207514cuda3std3__45__cpo3endE,(_ZN40_INTERNAL_57df682e_4_k_cu_ff3e807c_207514cuda3std3__419piecewise_constructE - _ZN40_INTERNAL_57df682e_4_k_cu_ff3e807c_207514cuda3std3__45__cpo3endE)
_ZN40_INTERNAL_57df682e_4_k_cu_ff3e807c_207514cuda3std3__45__cpo3endE:
	.zero		1
	.type		_ZN40_INTERNAL_57df682e_4_k_cu_ff3e807c_207514cuda3std3__419piecewise_constructE,@object
	.size		_ZN40_INTERNAL_57df682e_4_k_cu_ff3e807c_207514cuda3std3__419piecewise_constructE,(_ZN40_INTERNAL_57df682e_4_k_cu_ff3e807c_207514cuda3std3__45__cpo4cendE - _ZN40_INTERNAL_57df682e_4_k_cu_ff3e807c_207514cuda3std3__419piecewise_constructE)
_ZN40_INTERNAL_57df682e_4_k_cu_ff3e807c_207514cuda3std3__419piecewise_constructE:
	.zero		1
	.type		_ZN40_INTERNAL_57df682e_4_k_cu_ff3e807c_207514cuda3std3__45__cpo4cendE,@object
	.size		_ZN40_INTERNAL_57df682e_4_k_cu_ff3e807c_207514cuda3std3__45__cpo4cendE,(_ZN40_INTERNAL_57df682e_4_k_cu_ff3e807c_207514cuda3std6ranges3__45__cpo4swapE - _ZN40_INTERNAL_57df682e_4_k_cu_ff3e807c_207514cuda3std3__45__cpo4cendE)
_ZN40_INTERNAL_57df682e_4_k_cu_ff3e807c_207514cuda3std3__45__cpo4cendE:
	.zero		1
	.type		_ZN40_INTERNAL_57df682e_4_k_cu_ff3e807c_207514cuda3std6ranges3__45__cpo4swapE,@object
	.size		_ZN40_INTERNAL_57df682e_4_k_cu_ff3e807c_207514cuda3std6ranges3__45__cpo4swapE,(.L_8 - _ZN40_INTERNAL_57df682e_4_k_cu_ff3e807c_207514cuda3std6ranges3__45__cpo4swapE)
_ZN40_INTERNAL_57df682e_4_k_cu_ff3e807c_207514cuda3std6ranges3__45__cpo4swapE:
	.zero		1
.L_8:


//--------------------- .nv.constant0._ZN7cutlass13device_kernelINS_4gemm6kernel13GemmUniversalIN4cute5tupleIJiiiiEEENS1_10collective13CollectiveMmaINS1_34MainloopSm90TmaGmmaWarpSpecializedILi5ENS5_IJNS4_1CILi1EEESB_SB_EEENS1_35KernelTmaWarpSpecializedCooperativeEEENS5_IJNSA_ILi128EEESF_NSA_ILi32EEEEEEfNS5_IJlSB_lEEEfSI_NS4_8TiledMMAINS4_8MMA_AtomIJNS4_4SM904GMMA30MMA_64x128x8_F32TF32TF32_SS_TNILNSM_7ScaleInE1ELSO_1EEEEEENS4_6LayoutINS5_IJNSA_ILi2EEESB_SB_EEENS5_IJSB_NSA_ILi0EEESU_EEEEENS5_IJNS4_10UnderscoreESX_SX_EEEEENS4_13SM90_TMA_LOADENS4_14ComposedLayoutINS4_7SwizzleILi3ELi4ELi3EEENS4_18smem_ptr_flag_bitsILi32EEENSR_INS5_IJNSA_ILi8EEESG_EEENS5_IJSG_SB_EEEEEEEvNS4_8identityES10_S1A_vS1B_EENS_8epilogue10collective6detail29Sm90TmaWarpSpecializedAdapterINS1E_15DefaultEpilogueIfSI_SI_NS1D_6thread17LinearCombinationIfLi1EffLNS1I_9ScaleType4KindE0ELNS_15FloatRoundStyleE2EfEENS1_15EpilogueDefaultEEEEEvvEEEEvNT_6ParamsE --------------------------
	.section	.nv.constant0._ZN7cutlass13device_kernelINS_4gemm6kernel13GemmUniversalIN4cute5tupleIJiiiiEEENS1_10collective13CollectiveMmaINS1_34MainloopSm90TmaGmmaWarpSpecializedILi5ENS5_IJNS4_1CILi1EEESB_SB_EEENS1_35KernelTmaWarpSpecializedCooperativeEEENS5_IJNSA_ILi128EEESF_NSA_ILi32EEEEEEfNS5_IJlSB_lEEEfSI_NS4_8TiledMMAINS4_8MMA_AtomIJNS4_4SM904GMMA30MMA_64x128x8_F32TF32TF32_SS_TNILNSM_7ScaleInE1ELSO_1EEEEEENS4_6LayoutINS5_IJNSA_ILi2EEESB_SB_EEENS5_IJSB_NSA_ILi0EEESU_EEEEENS5_IJNS4_10UnderscoreESX_SX_EEEEENS4_13SM90_TMA_LOADENS4_14ComposedLayoutINS4_7SwizzleILi3ELi4ELi3EEENS4_18smem_ptr_flag_bitsILi32EEENSR_INS5_IJNSA_ILi8EEESG_EEENS5_IJSG_SB_EEEEEEEvNS4_8identityES10_S1A_vS1B_EENS_8epilogue10collective6detail29Sm90TmaWarpSpecializedAdapterINS1E_15DefaultEpilogueIfSI_SI_NS1D_6thread17LinearCombinationIfLi1EffLNS1I_9ScaleType4KindE0ELNS_15FloatRoundStyleE2EfEENS1_15EpilogueDefaultEEEEEvvEEEEvNT_6ParamsE,"a",@progbits
	.sectionflags	@""
	.align	4
.nv.constant0._ZN7cutlass13device_kernelINS_4gemm6kernel13GemmUniversalIN4cute5tupleIJiiiiEEENS1_10collective13CollectiveMmaINS1_34MainloopSm90TmaGmmaWarpSpecializedILi5ENS5_IJNS4_1CILi1EEESB_SB_EEENS1_35KernelTmaWarpSpecializedCooperativeEEENS5_IJNSA_ILi128EEESF_NSA_ILi32EEEEEEfNS5_IJlSB_lEEEfSI_NS4_8TiledMMAINS4_8MMA_AtomIJNS4_4SM904GMMA30MMA_64x128x8_F32TF32TF32_SS_TNILNSM_7ScaleInE1ELSO_1EEEEEENS4_6LayoutINS5_IJNSA_ILi2EEESB_SB_EEENS5_IJSB_NSA_ILi0EEESU_EEEEENS5_IJNS4_10UnderscoreESX_SX_EEEEENS4_13SM90_TMA_LOADENS4_14ComposedLayoutINS4_7SwizzleILi3ELi4ELi3EEENS4_18smem_ptr_flag_bitsILi32EEENSR_INS5_IJNSA_ILi8EEESG_EEENS5_IJSG_SB_EEEEEEEvNS4_8identityES10_S1A_vS1B_EENS_8epilogue10collective6detail29Sm90TmaWarpSpecializedAdapterINS1E_15DefaultEpilogueIfSI_SI_NS1D_6thread17LinearCombinationIfLi1EffLNS1I_9ScaleType4KindE0ELNS_15FloatRoundStyleE2EfEENS1_15EpilogueDefaultEEEEEvvEEEEvNT_6ParamsE:
	.zero		1664


//--------------------- SYMBOLS --------------------------

	.type		.nv.reservedSmem.offset0,@object
	.size		.nv.reservedSmem.offset0,0x4
	.type		__assertfail,@function
